// auto-generated by cutlass_sweep.gemm — config: {"arch": "sm_100", "cluster_m": 1, "cluster_n": 1, "dtype": "fp16", "dtype_b": "fp16", "layout": "nt", "stages": 0, "tile_k": 32, "tile_m": 64, "tile_n": 64}
#include "cutlass/cutlass.h"
#include "cutlass/gemm/collective/collective_builder.hpp"
#include "cutlass/gemm/device/gemm_universal_adapter.h"
#include "cutlass/gemm/kernel/gemm_universal.hpp"
#include "cutlass/epilogue/collective/collective_builder.hpp"

using ElemA = cutlass::half_t;
using ElemB = cutlass::half_t;
using ElemCD = cutlass::half_t;
using Acc  = float;
using TileShape    = cute::Shape<cute::_64, cute::_64, cute::_32>;
using ClusterShape = cute::Shape<cute::_1, cute::_1, cute::_1>;

using CollectiveEpilogue = typename cutlass::epilogue::collective::CollectiveBuilder<
    cutlass::arch::Sm100, cutlass::arch::OpClassTensorOp,
    TileShape, ClusterShape,
    cutlass::epilogue::collective::EpilogueTileAuto,
    Acc, Acc,
    ElemCD, cutlass::layout::RowMajor, 128 / cutlass::sizeof_bits<ElemCD>::value,
    ElemCD, cutlass::layout::RowMajor, 128 / cutlass::sizeof_bits<ElemCD>::value,
    cutlass::epilogue::collective::EpilogueScheduleAuto
  >::CollectiveOp;

using CollectiveMainloop = typename cutlass::gemm::collective::CollectiveBuilder<
    cutlass::arch::Sm100, cutlass::arch::OpClassTensorOp,
    ElemA, cutlass::layout::RowMajor, 128 / cutlass::sizeof_bits<ElemA>::value,
    ElemB, cutlass::layout::ColumnMajor, 128 / cutlass::sizeof_bits<ElemB>::value,
    Acc,
    TileShape, ClusterShape,
    cutlass::gemm::collective::StageCountAutoCarveout<static_cast<int>(sizeof(typename CollectiveEpilogue::SharedStorage))>,
    cutlass::gemm::collective::KernelScheduleAuto
  >::CollectiveOp;

using GemmKernel = cutlass::gemm::kernel::GemmUniversal<
    cute::Shape<int,int,int,int>,
    CollectiveMainloop,
    CollectiveEpilogue
>;
using Gemm = cutlass::gemm::device::GemmUniversalAdapter<GemmKernel>;

// Force the device kernel symbol into the cubin without needing a host main.
auto* _anchor = &cutlass::device_kernel<GemmKernel>;


// ===== COMPILED SASS (sm_100a) =====

	.target	sm_100a

	.elftype	@"ET_EXEC"


//--------------------- .note.nv.tkinfo           --------------------------
	.section	.note.nv.tkinfo,"",@"SHT_NOTE"
	.sectionflags	@"SHF_NOTE_NV_TKINFO"
	.tkinfo
        /*0018*/ 	.word	0x00000002
        /*0030*/ 	.string	""
        /*0030*/ 	.string	"ptxas"
        /*0030*/ 	.string	"Cuda compilation tools, release 13.0, V13.0.88"
        /*0030*/ 	.string	"Build cuda_13.0.r13.0/compiler.36424714_0"
        /*0030*/ 	.string	"-arch sm_100a -m 64 "



//--------------------- .note.nv.cuinfo           --------------------------
	.section	.note.nv.cuinfo,"",@"SHT_NOTE"
	.sectionflags	@"SHF_NOTE_NV_CUINFO"
        /*0018*/ 	.short	0x0002
        /*001a*/ 	.short	0x0064
        /*001c*/ 	.short	0x0082
	.zero		2


//--------------------- .nv.info                  --------------------------
	.section	.nv.info,"",@"SHT_CUDA_INFO"
	.align	4


	//----- nvinfo : EIATTR_REGCOUNT
	.align		4
        /*0000*/ 	.byte	0x04, 0x2f
        /*0002*/ 	.short	(.L_19 - .L_18)
	.align		4
.L_18:
        /*0004*/ 	.word	index@(_ZN7cutlass13device_kernelINS_4gemm6kernel13GemmUniversalIN4cute5tupleIJiiiiEEENS1_10collective13CollectiveMmaINS1_35MainloopSm100TmaUmmaWarpSpecializedILi26ELi2ELi4ENS5_IJNS4_1CILi1EEESB_SB_EEEEENS5_IJNSA_ILi64EEESE_NSA_ILi32EEEEEENS_6half_tENS5_IJlSB_lEEESH_SI_NS4_8TiledMMAINS4_8MMA_AtomIJNS4_20SM100_MMA_F16BF16_SSISH_SH_fLi64ELi64ELNS4_4UMMA5MajorE0ELSN_0ELNSM_7ScaleInE0ELSO_0EEEEEENS4_6LayoutISC_NS5_IJNSA_ILi0EEESS_SS_EEEEENS5_IJNS4_10UnderscoreESV_SV_EEEEENS4_13SM90_TMA_LOADENS4_14ComposedLayoutINS4_7SwizzleILi2ELi4ELi3EEENS4_18smem_ptr_flag_bitsILi16EEENSR_INS5_IJNSA_ILi8EEESF_EEENS5_IJSF_SB_EEEEEEEvNS4_8identityESY_S18_vS19_EENS_8epilogue10collective18CollectiveEpilogueINS1B_23Sm100TmaWarpSpecializedILi3ELi2ELi16ELb1ELb0EEEJSG_NS5_IJNSR_ISE_SB_EENSR_ISF_SB_EEEEESH_SI_SH_SI_NS1B_6fusion15FusionCallbacksIS1F_NS1J_17LinearCombinationISH_fSH_fLNS_15FloatRoundStyleE2EEESG_S1I_JEEENS4_5SM1004TMEM4LOAD26SM100_TMEM_LOAD_16dp256b4xESY_S18_NS4_17SM75_U32x4_LDSM_NENS4_14SM90_TMA_STOREES18_NS4_17SM90_U32x4_STSM_NENS4_39AutoVectorizingCopyWithAssumedAlignmentILi128EEEEEEvvEEEEvNT_6ParamsE)
        /*0008*/ 	.word	0x0000004f


	//----- nvinfo : EIATTR_FRAME_SIZE
	.align		4
.L_19:
        /*000c*/ 	.byte	0x04, 0x11
        /*000e*/ 	.short	(.L_21 - .L_20)
	.align		4
.L_20:
        /*0010*/ 	.word	index@($__internal_2_$__cuda_sm10x_tcgen05_guardrail_trap_unallocated_columns_being_dealloced)
        /*0014*/ 	.word	0x00000000


	//----- nvinfo : EIATTR_FRAME_SIZE
	.align		4
.L_21:
        /*0018*/ 	.byte	0x04, 0x11
        /*001a*/ 	.short	(.L_23 - .L_22)
	.align		4
.L_22:
        /*001c*/ 	.word	index@($__internal_1_$__cuda_sm10x_tcgen05_guardrail_trap_phase_invalid_during_alloc)
        /*0020*/ 	.word	0x00000000


	//----- nvinfo : EIATTR_FRAME_SIZE
	.align		4
.L_23:
        /*0024*/ 	.byte	0x04, 0x11
        /*0026*/ 	.short	(.L_25 - .L_24)
	.align		4
.L_24:
        /*0028*/ 	.word	index@($__internal_0_$__cuda_sm10x_tcgen05_guardrail_trap_col_being_dealloced_not_returned_by_alloc)
        /*002c*/ 	.word	0x00000000


	//----- nvinfo : EIATTR_FRAME_SIZE
	.align		4
.L_25:
        /*0030*/ 	.byte	0x04, 0x11
        /*0032*/ 	.short	(.L_27 - .L_26)
	.align		4
.L_26:
        /*0034*/ 	.word	index@(_ZN7cutlass13device_kernelINS_4gemm6kernel13GemmUniversalIN4cute5tupleIJiiiiEEENS1_10collective13CollectiveMmaINS1_35MainloopSm100TmaUmmaWarpSpecializedILi26ELi2ELi4ENS5_IJNS4_1CILi1EEESB_SB_EEEEENS5_IJNSA_ILi64EEESE_NSA_ILi32EEEEEENS_6half_tENS5_IJlSB_lEEESH_SI_NS4_8TiledMMAINS4_8MMA_AtomIJNS4_20SM100_MMA_F16BF16_SSISH_SH_fLi64ELi64ELNS4_4UMMA5MajorE0ELSN_0ELNSM_7ScaleInE0ELSO_0EEEEEENS4_6LayoutISC_NS5_IJNSA_ILi0EEESS_SS_EEEEENS5_IJNS4_10UnderscoreESV_SV_EEEEENS4_13SM90_TMA_LOADENS4_14ComposedLayoutINS4_7SwizzleILi2ELi4ELi3EEENS4_18smem_ptr_flag_bitsILi16EEENSR_INS5_IJNSA_ILi8EEESF_EEENS5_IJSF_SB_EEEEEEEvNS4_8identityESY_S18_vS19_EENS_8epilogue10collective18CollectiveEpilogueINS1B_23Sm100TmaWarpSpecializedILi3ELi2ELi16ELb1ELb0EEEJSG_NS5_IJNSR_ISE_SB_EENSR_ISF_SB_EEEEESH_SI_SH_SI_NS1B_6fusion15FusionCallbacksIS1F_NS1J_17LinearCombinationISH_fSH_fLNS_15FloatRoundStyleE2EEESG_S1I_JEEENS4_5SM1004TMEM4LOAD26SM100_TMEM_LOAD_16dp256b4xESY_S18_NS4_17SM75_U32x4_LDSM_NENS4_14SM90_TMA_STOREES18_NS4_17SM90_U32x4_STSM_NENS4_39AutoVectorizingCopyWithAssumedAlignmentILi128EEEEEEvvEEEEvNT_6ParamsE)
        /*0038*/ 	.word	0x00000000


	//----- nvinfo : EIATTR_MIN_STACK_SIZE
	.align		4
.L_27:
        /*003c*/ 	.byte	0x04, 0x12
        /*003e*/ 	.short	(.L_29 - .L_28)
	.align		4
.L_28:
        /*0040*/ 	.word	index@(_ZN7cutlass13device_kernelINS_4gemm6kernel13GemmUniversalIN4cute5tupleIJiiiiEEENS1_10collective13CollectiveMmaINS1_35MainloopSm100TmaUmmaWarpSpecializedILi26ELi2ELi4ENS5_IJNS4_1CILi1EEESB_SB_EEEEENS5_IJNSA_ILi64EEESE_NSA_ILi32EEEEEENS_6half_tENS5_IJlSB_lEEESH_SI_NS4_8TiledMMAINS4_8MMA_AtomIJNS4_20SM100_MMA_F16BF16_SSISH_SH_fLi64ELi64ELNS4_4UMMA5MajorE0ELSN_0ELNSM_7ScaleInE0ELSO_0EEEEEENS4_6LayoutISC_NS5_IJNSA_ILi0EEESS_SS_EEEEENS5_IJNS4_10UnderscoreESV_SV_EEEEENS4_13SM90_TMA_LOADENS4_14ComposedLayoutINS4_7SwizzleILi2ELi4ELi3EEENS4_18smem_ptr_flag_bitsILi16EEENSR_INS5_IJNSA_ILi8EEESF_EEENS5_IJSF_SB_EEEEEEEvNS4_8identityESY_S18_vS19_EENS_8epilogue10collective18CollectiveEpilogueINS1B_23Sm100TmaWarpSpecializedILi3ELi2ELi16ELb1ELb0EEEJSG_NS5_IJNSR_ISE_SB_EENSR_ISF_SB_EEEEESH_SI_SH_SI_NS1B_6fusion15FusionCallbacksIS1F_NS1J_17LinearCombinationISH_fSH_fLNS_15FloatRoundStyleE2EEESG_S1I_JEEENS4_5SM1004TMEM4LOAD26SM100_TMEM_LOAD_16dp256b4xESY_S18_NS4_17SM75_U32x4_LDSM_NENS4_14SM90_TMA_STOREES18_NS4_17SM90_U32x4_STSM_NENS4_39AutoVectorizingCopyWithAssumedAlignmentILi128EEEEEEvvEEEEvNT_6ParamsE)
        /*0044*/ 	.word	0x00000000
.L_29:


//--------------------- .nv.compat                --------------------------
	.section	.nv.compat,"",@"SHT_CUDA_COMPAT_INFO"
	.align	4
        /*0000*/ 	.byte	0x02, 0x09, 0x01, 0x00, 0x02, 0x02, 0x02, 0x00, 0x02, 0x05, 0x05, 0x00, 0x03, 0x07, 0x01, 0x01
        /*0010*/ 	.byte	0x02, 0x03, 0x01, 0x00, 0x02, 0x06, 0x01, 0x00, 0x04, 0x0b, 0x08, 0x00, 0x09, 0x00, 0x00, 0x00
        /*0020*/ 	.byte	0x00, 0x00, 0x00, 0x00


//--------------------- .nv.info._ZN7cutlass13device_kernelINS_4gemm6kernel13GemmUniversalIN4cute5tupleIJiiiiEEENS1_10collective13CollectiveMmaINS1_35MainloopSm100TmaUmmaWarpSpecializedILi26ELi2ELi4ENS5_IJNS4_1CILi1EEESB_SB_EEEEENS5_IJNSA_ILi64EEESE_NSA_ILi32EEEEEENS_6half_tENS5_IJlSB_lEEESH_SI_NS4_8TiledMMAINS4_8MMA_AtomIJNS4_20SM100_MMA_F16BF16_SSISH_SH_fLi64ELi64ELNS4_4UMMA5MajorE0ELSN_0ELNSM_7ScaleInE0ELSO_0EEEEEENS4_6LayoutISC_NS5_IJNSA_ILi0EEESS_SS_EEEEENS5_IJNS4_10UnderscoreESV_SV_EEEEENS4_13SM90_TMA_LOADENS4_14ComposedLayoutINS4_7SwizzleILi2ELi4ELi3EEENS4_18smem_ptr_flag_bitsILi16EEENSR_INS5_IJNSA_ILi8EEESF_EEENS5_IJSF_SB_EEEEEEEvNS4_8identityESY_S18_vS19_EENS_8epilogue10collective18CollectiveEpilogueINS1B_23Sm100TmaWarpSpecializedILi3ELi2ELi16ELb1ELb0EEEJSG_NS5_IJNSR_ISE_SB_EENSR_ISF_SB_EEEEESH_SI_SH_SI_NS1B_6fusion15FusionCallbacksIS1F_NS1J_17LinearCombinationISH_fSH_fLNS_15FloatRoundStyleE2EEESG_S1I_JEEENS4_5SM1004TMEM4LOAD26SM100_TMEM_LOAD_16dp256b4xESY_S18_NS4_17SM75_U32x4_LDSM_NENS4_14SM90_TMA_STOREES18_NS4_17SM90_U32x4_STSM_NENS4_39AutoVectorizingCopyWithAssumedAlignmentILi128EEEEEEvvEEEEvNT_6ParamsE --------------------------
	.section	.nv.info._ZN7cutlass13device_kernelINS_4gemm6kernel13GemmUniversalIN4cute5tupleIJiiiiEEENS1_10collective13CollectiveMmaINS1_35MainloopSm100TmaUmmaWarpSpecializedILi26ELi2ELi4ENS5_IJNS4_1CILi1EEESB_SB_EEEEENS5_IJNSA_ILi64EEESE_NSA_ILi32EEEEEENS_6half_tENS5_IJlSB_lEEESH_SI_NS4_8TiledMMAINS4_8MMA_AtomIJNS4_20SM100_MMA_F16BF16_SSISH_SH_fLi64ELi64ELNS4_4UMMA5MajorE0ELSN_0ELNSM_7ScaleInE0ELSO_0EEEEEENS4_6LayoutISC_NS5_IJNSA_ILi0EEESS_SS_EEEEENS5_IJNS4_10UnderscoreESV_SV_EEEEENS4_13SM90_TMA_LOADENS4_14ComposedLayoutINS4_7SwizzleILi2ELi4ELi3EEENS4_18smem_ptr_flag_bitsILi16EEENSR_INS5_IJNSA_ILi8EEESF_EEENS5_IJSF_SB_EEEEEEEvNS4_8identityESY_S18_vS19_EENS_8epilogue10collective18CollectiveEpilogueINS1B_23Sm100TmaWarpSpecializedILi3ELi2ELi16ELb1ELb0EEEJSG_NS5_IJNSR_ISE_SB_EENSR_ISF_SB_EEEEESH_SI_SH_SI_NS1B_6fusion15FusionCallbacksIS1F_NS1J_17LinearCombinationISH_fSH_fLNS_15FloatRoundStyleE2EEESG_S1I_JEEENS4_5SM1004TMEM4LOAD26SM100_TMEM_LOAD_16dp256b4xESY_S18_NS4_17SM75_U32x4_LDSM_NENS4_14SM90_TMA_STOREES18_NS4_17SM90_U32x4_STSM_NENS4_39AutoVectorizingCopyWithAssumedAlignmentILi128EEEEEEvvEEEEvNT_6ParamsE,"",@"SHT_CUDA_INFO"
	.sectionflags	@""
	.align	4


	//----- nvinfo : EIATTR_CUDA_API_VERSION
	.align		4
        /*0000*/ 	.byte	0x04, 0x37
        /*0002*/ 	.short	(.L_31 - .L_30)
.L_30:
        /*0004*/ 	.word	0x00000082


	//----- nvinfo : EIATTR_KPARAM_INFO
	.align		4
.L_31:
        /*0008*/ 	.byte	0x04, 0x17
        /*000a*/ 	.short	(.L_33 - .L_32)
.L_32:
        /*000c*/ 	.word	0x00000000
        /*0010*/ 	.short	0x0000
        /*0012*/ 	.short	0x0000
        /*0014*/ 	.byte	0x00, 0xf0, 0x01, 0x20


	//----- nvinfo : EIATTR_AT_ENTRY_FRAGMENTS
	.align		4
.L_33:
        /*0018*/ 	.byte	0x04, 0x4f
        /*001a*/ 	.short	(.L_35 - .L_34)


	//   ....[0]....
.L_34:
        /*001c*/ 	.word	0x00000006


	//----- nvinfo : EIATTR_RESERVED_SMEM_USED
	.align		4
.L_35:
        /*0020*/ 	.byte	0x01, 0x41
	.zero		2


	//----- nvinfo : EIATTR_SPARSE_MMA_MASK
	.align		4
        /*0024*/ 	.byte	0x03, 0x50
        /*0026*/ 	.short	0x0000


	//----- nvinfo : EIATTR_TCGEN05_1CTA_USED
	.align		4
        /*0028*/ 	.byte	0x01, 0x51
	.zero		2


	//----- nvinfo : EIATTR_MAXREG_COUNT
	.align		4
        /*002c*/ 	.byte	0x03, 0x1b
        /*002e*/ 	.short	0x00ff


	//----- nvinfo : EIATTR_NUM_BARRIERS
	.align		4
        /*0030*/ 	.byte	0x02, 0x4c
        /*0032*/ 	.byte	0x07
	.zero		1


	//----- nvinfo : EIATTR_EXTERNS
	.align		4
        /*0034*/ 	.byte	0x04, 0x0f
        /*0036*/ 	.short	(.L_37 - .L_36)


	//   ....[0]....
	.align		4
.L_36:
        /*0038*/ 	.word	index@(__assertfail)


	//----- nvinfo : EIATTR_MERCURY_ISA_VERSION
	.align		4
.L_37:
        /*003c*/ 	.byte	0x03, 0x5f
        /*003e*/ 	.short	0x0101


	//----- nvinfo : EIATTR_INT_WARP_WIDE_INSTR_OFFSETS
	.align		4
        /*0040*/ 	.byte	0x04, 0x31
        /*0042*/ 	.short	(.L_39 - .L_38)


	//   ....[0]....
.L_38:
        /*0044*/ 	.word	0x00002090


	//   ....[1]....
        /*0048*/ 	.word	0x000046b0


	//   ....[2]....
        /*004c*/ 	.word	0x000046e0


	//   ....[3]....
        /*0050*/ 	.word	0x00004730


	//   ....[4]....
        /*0054*/ 	.word	0x00005010


	//   ....[5]....
        /*0058*/ 	.word	0x00005030


	//   ....[6]....
        /*005c*/ 	.word	0x00005300


	//   ....[7]....
        /*0060*/ 	.word	0x00005430


	//----- nvinfo : EIATTR_COOP_GROUP_MASK_REGIDS
	.align		4
.L_39:
        /*0064*/ 	.byte	0x04, 0x29
        /*0066*/ 	.short	(.L_41 - .L_40)


	//   ....[0]....
.L_40:
        /*0068*/ 	.word	0xffffffff


	//   ....[1]....
        /*006c*/ 	.word	0xffffffff


	//   ....[2]....
        /*0070*/ 	.word	0xffffffff


	//   ....[3]....
        /*0074*/ 	.word	0xffffffff


	//   ....[4]....
        /*0078*/ 	.word	0xffffffff


	//   ....[5]....
        /*007c*/ 	.word	0xffffffff


	//   ....[6]....
        /*0080*/ 	.word	0xffffffff


	//   ....[7]....
        /*0084*/ 	.word	0xffffffff


	//   ....[8]....
        /*0088*/ 	.word	0xffffffff


	//   ....[9]....
        /*008c*/ 	.word	0xffffffff


	//   ....[10]....
        /*0090*/ 	.word	0xffffffff


	//   ....[11]....
        /*0094*/ 	.word	0xffffffff


	//   ....[12]....
        /*0098*/ 	.word	0xffffffff


	//----- nvinfo : EIATTR_COOP_GROUP_INSTR_OFFSETS
	.align		4
.L_41:
        /*009c*/ 	.byte	0x04, 0x28
        /*009e*/ 	.short	(.L_43 - .L_42)


	//   ....[0]....
.L_42:
        /*00a0*/ 	.word	0x00000090


	//   ....[1]....
        /*00a4*/ 	.word	0x000004d0


	//   ....[2]....
        /*00a8*/ 	.word	0x00000930


	//   ....[3]....
        /*00ac*/ 	.word	0x00000ab0


	//   ....[4]....
        /*00b0*/ 	.word	0x00000bb0


	//   ....[5]....
        /*00b4*/ 	.word	0x00000d20


	//   ....[6]....
        /*00b8*/ 	.word	0x00000ec0


	//   ....[7]....
        /*00bc*/ 	.word	0x00001f70


	//   ....[8]....
        /*00c0*/ 	.word	0x000039b0


	//   ....[9]....
        /*00c4*/ 	.word	0x00003bc0


	//   ....[10]....
        /*00c8*/ 	.word	0x00003bf0


	//   ....[11]....
        /*00cc*/ 	.word	0x000045a0


	//   ....[12]....
        /*00d0*/ 	.word	0x000047d0


	//----- nvinfo : EIATTR_VRC_CTA_INIT_COUNT
	.align		4
.L_43:
        /*00d4*/ 	.byte	0x02, 0x4a
        /*00d6*/ 	.byte	0x80
	.zero		1


	//----- nvinfo : EIATTR_SYSCALL_OFFSETS
	.align		4
        /*00d8*/ 	.byte	0x04, 0x46
        /*00da*/ 	.short	(.L_45 - .L_44)


	//   ....[0]....
.L_44:
        /*00dc*/ 	.word	0x00006010


	//   ....[1]....
        /*00e0*/ 	.word	0x00006100


	//   ....[2]....
        /*00e4*/ 	.word	0x000068e0


	//   ....[3]....
        /*00e8*/ 	.word	0x00007220


	//----- nvinfo : EIATTR_MBARRIER_INSTR_OFFSETS
	.align		4
.L_45:
        /*00ec*/ 	.byte	0x04, 0x39
        /*00ee*/ 	.short	(.L_47 - .L_46)


	//   ....[0]....
.L_46:
        /*00f0*/ 	.word	0x000005d0
        /*00f4*/ 	.word	0x000000ff
        /*00f8*/ 	.word	0x00000000
        /*00fc*/ 	.short	0x0100
        /*00fe*/ 	.byte	0x05
	.zero		1


	//   ....[1]....
        /*0100*/ 	.word	0x000005e0
        /*0104*/ 	.word	0x000000ff
        /*0108*/ 	.word	0x000000d0
        /*010c*/ 	.short	0x0100
        /*010e*/ 	.byte	0x05
	.zero		1


	//   ....[2]....
        /*0110*/ 	.word	0x000005f0
        /*0114*/ 	.word	0x000000ff
        /*0118*/ 	.word	0x00000008
        /*011c*/ 	.short	0x0100
        /*011e*/ 	.byte	0x05
	.zero		1


	//   ....[3]....
        /*0120*/ 	.word	0x00000600
        /*0124*/ 	.word	0x000000ff
        /*0128*/ 	.word	0x000000d8
        /*012c*/ 	.short	0x0100
        /*012e*/ 	.byte	0x05
	.zero		1


	//   ....[4]....
        /*0130*/ 	.word	0x00000610
        /*0134*/ 	.word	0x000000ff
        /*0138*/ 	.word	0x00000010
        /*013c*/ 	.short	0x0100
        /*013e*/ 	.byte	0x05
	.zero		1


	//   ....[5]....
        /*0140*/ 	.word	0x00000620
        /*0144*/ 	.word	0x000000ff
        /*0148*/ 	.word	0x000000e0
        /*014c*/ 	.short	0x0100
        /*014e*/ 	.byte	0x05
	.zero		1


	//   ....[6]....
        /*0150*/ 	.word	0x00000630
        /*0154*/ 	.word	0x000000ff
        /*0158*/ 	.word	0x00000018
        /*015c*/ 	.short	0x0100
        /*015e*/ 	.byte	0x05
	.zero		1


	//   ....[7]....
        /*0160*/ 	.word	0x00000640
        /*0164*/ 	.word	0x000000ff
        /*0168*/ 	.word	0x000000e8
        /*016c*/ 	.short	0x0100
        /*016e*/ 	.byte	0x05
	.zero		1


	//   ....[8]....
        /*0170*/ 	.word	0x00000650
        /*0174*/ 	.word	0x000000ff
        /*0178*/ 	.word	0x00000020
        /*017c*/ 	.short	0x0100
        /*017e*/ 	.byte	0x05
	.zero		1


	//   ....[9]....
        /*0180*/ 	.word	0x00000660
        /*0184*/ 	.word	0x000000ff
        /*0188*/ 	.word	0x000000f0
        /*018c*/ 	.short	0x0100
        /*018e*/ 	.byte	0x05
	.zero		1


	//   ....[10]....
        /*0190*/ 	.word	0x00000670
        /*0194*/ 	.word	0x000000ff
        /*0198*/ 	.word	0x00000028
        /*019c*/ 	.short	0x0100
        /*019e*/ 	.byte	0x05
	.zero		1


	//   ....[11]....
        /*01a0*/ 	.word	0x00000680
        /*01a4*/ 	.word	0x000000ff
        /*01a8*/ 	.word	0x000000f8
        /*01ac*/ 	.short	0x0100
        /*01ae*/ 	.byte	0x05
	.zero		1


	//   ....[12]....
        /*01b0*/ 	.word	0x00000690
        /*01b4*/ 	.word	0x000000ff
        /*01b8*/ 	.word	0x00000030
        /*01bc*/ 	.short	0x0100
        /*01be*/ 	.byte	0x05
	.zero		1


	//   ....[13]....
        /*01c0*/ 	.word	0x000006a0
        /*01c4*/ 	.word	0x000000ff
        /*01c8*/ 	.word	0x00000100
        /*01cc*/ 	.short	0x0100
        /*01ce*/ 	.byte	0x05
	.zero		1


	//   ....[14]....
        /*01d0*/ 	.word	0x000006b0
        /*01d4*/ 	.word	0x000000ff
        /*01d8*/ 	.word	0x00000038
        /*01dc*/ 	.short	0x0100
        /*01de*/ 	.byte	0x05
	.zero		1


	//   ....[15]....
        /*01e0*/ 	.word	0x000006c0
        /*01e4*/ 	.word	0x000000ff
        /*01e8*/ 	.word	0x00000108
        /*01ec*/ 	.short	0x0100
        /*01ee*/ 	.byte	0x05
	.zero		1


	//   ....[16]....
        /*01f0*/ 	.word	0x000006d0
        /*01f4*/ 	.word	0x000000ff
        /*01f8*/ 	.word	0x00000040
        /*01fc*/ 	.short	0x0100
        /*01fe*/ 	.byte	0x05
	.zero		1


	//   ....[17]....
        /*0200*/ 	.word	0x000006e0
        /*0204*/ 	.word	0x000000ff
        /*0208*/ 	.word	0x00000110
        /*020c*/ 	.short	0x0100
        /*020e*/ 	.byte	0x05
	.zero		1


	//   ....[18]....
        /*0210*/ 	.word	0x000006f0
        /*0214*/ 	.word	0x000000ff
        /*0218*/ 	.word	0x00000048
        /*021c*/ 	.short	0x0100
        /*021e*/ 	.byte	0x05
	.zero		1


	//   ....[19]....
        /*0220*/ 	.word	0x00000700
        /*0224*/ 	.word	0x000000ff
        /*0228*/ 	.word	0x00000118
        /*022c*/ 	.short	0x0100
        /*022e*/ 	.byte	0x05
	.zero		1


	//   ....[20]....
        /*0230*/ 	.word	0x00000710
        /*0234*/ 	.word	0x000000ff
        /*0238*/ 	.word	0x00000050
        /*023c*/ 	.short	0x0100
        /*023e*/ 	.byte	0x05
	.zero		1


	//   ....[21]....
        /*0240*/ 	.word	0x00000720
        /*0244*/ 	.word	0x000000ff
        /*0248*/ 	.word	0x00000120
        /*024c*/ 	.short	0x0100
        /*024e*/ 	.byte	0x05
	.zero		1


	//   ....[22]....
        /*0250*/ 	.word	0x00000730
        /*0254*/ 	.word	0x000000ff
        /*0258*/ 	.word	0x00000058
        /*025c*/ 	.short	0x0100
        /*025e*/ 	.byte	0x05
	.zero		1


	//   ....[23]....
        /*0260*/ 	.word	0x00000740
        /*0264*/ 	.word	0x000000ff
        /*0268*/ 	.word	0x00000128
        /*026c*/ 	.short	0x0100
        /*026e*/ 	.byte	0x05
	.zero		1


	//   ....[24]....
        /*0270*/ 	.word	0x00000750
        /*0274*/ 	.word	0x000000ff
        /*0278*/ 	.word	0x00000060
        /*027c*/ 	.short	0x0100
        /*027e*/ 	.byte	0x05
	.zero		1


	//   ....[25]....
        /*0280*/ 	.word	0x00000760
        /*0284*/ 	.word	0x000000ff
        /*0288*/ 	.word	0x00000130
        /*028c*/ 	.short	0x0100
        /*028e*/ 	.byte	0x05
	.zero		1


	//   ....[26]....
        /*0290*/ 	.word	0x00000770
        /*0294*/ 	.word	0x000000ff
        /*0298*/ 	.word	0x00000068
        /*029c*/ 	.short	0x0100
        /*029e*/ 	.byte	0x05
	.zero		1


	//   ....[27]....
        /*02a0*/ 	.word	0x00000780
        /*02a4*/ 	.word	0x000000ff
        /*02a8*/ 	.word	0x00000138
        /*02ac*/ 	.short	0x0100
        /*02ae*/ 	.byte	0x05
	.zero		1


	//   ....[28]....
        /*02b0*/ 	.word	0x00000790
        /*02b4*/ 	.word	0x000000ff
        /*02b8*/ 	.word	0x00000070
        /*02bc*/ 	.short	0x0100
        /*02be*/ 	.byte	0x05
	.zero		1


	//   ....[29]....
        /*02c0*/ 	.word	0x000007a0
        /*02c4*/ 	.word	0x000000ff
        /*02c8*/ 	.word	0x00000140
        /*02cc*/ 	.short	0x0100
        /*02ce*/ 	.byte	0x05
	.zero		1


	//   ....[30]....
        /*02d0*/ 	.word	0x000007b0
        /*02d4*/ 	.word	0x000000ff
        /*02d8*/ 	.word	0x00000078
        /*02dc*/ 	.short	0x0100
        /*02de*/ 	.byte	0x05
	.zero		1


	//   ....[31]....
        /*02e0*/ 	.word	0x000007c0
        /*02e4*/ 	.word	0x000000ff
        /*02e8*/ 	.word	0x00000148
        /*02ec*/ 	.short	0x0100
        /*02ee*/ 	.byte	0x05
	.zero		1


	//   ....[32]....
        /*02f0*/ 	.word	0x000007d0
        /*02f4*/ 	.word	0x000000ff
        /*02f8*/ 	.word	0x00000080
        /*02fc*/ 	.short	0x0100
        /*02fe*/ 	.byte	0x05
	.zero		1


	//   ....[33]....
        /*0300*/ 	.word	0x000007e0
        /*0304*/ 	.word	0x000000ff
        /*0308*/ 	.word	0x00000150
        /*030c*/ 	.short	0x0100
        /*030e*/ 	.byte	0x05
	.zero		1


	//   ....[34]....
        /*0310*/ 	.word	0x000007f0
        /*0314*/ 	.word	0x000000ff
        /*0318*/ 	.word	0x00000088
        /*031c*/ 	.short	0x0100
        /*031e*/ 	.byte	0x05
	.zero		1


	//   ....[35]....
        /*0320*/ 	.word	0x00000800
        /*0324*/ 	.word	0x000000ff
        /*0328*/ 	.word	0x00000158
        /*032c*/ 	.short	0x0100
        /*032e*/ 	.byte	0x05
	.zero		1


	//   ....[36]....
        /*0330*/ 	.word	0x00000810
        /*0334*/ 	.word	0x000000ff
        /*0338*/ 	.word	0x00000090
        /*033c*/ 	.short	0x0100
        /*033e*/ 	.byte	0x05
	.zero		1


	//   ....[37]....
        /*0340*/ 	.word	0x00000820
        /*0344*/ 	.word	0x000000ff
        /*0348*/ 	.word	0x00000160
        /*034c*/ 	.short	0x0100
        /*034e*/ 	.byte	0x05
	.zero		1


	//   ....[38]....
        /*0350*/ 	.word	0x00000830
        /*0354*/ 	.word	0x000000ff
        /*0358*/ 	.word	0x00000098
        /*035c*/ 	.short	0x0100
        /*035e*/ 	.byte	0x05
	.zero		1


	//   ....[39]....
        /*0360*/ 	.word	0x00000840
        /*0364*/ 	.word	0x000000ff
        /*0368*/ 	.word	0x00000168
        /*036c*/ 	.short	0x0100
        /*036e*/ 	.byte	0x05
	.zero		1


	//   ....[40]....
        /*0370*/ 	.word	0x00000850
        /*0374*/ 	.word	0x000000ff
        /*0378*/ 	.word	0x000000a0
        /*037c*/ 	.short	0x0100
        /*037e*/ 	.byte	0x05
	.zero		1


	//   ....[41]....
        /*0380*/ 	.word	0x00000860
        /*0384*/ 	.word	0x000000ff
        /*0388*/ 	.word	0x00000170
        /*038c*/ 	.short	0x0100
        /*038e*/ 	.byte	0x05
	.zero		1


	//   ....[42]....
        /*0390*/ 	.word	0x00000870
        /*0394*/ 	.word	0x000000ff
        /*0398*/ 	.word	0x000000a8
        /*039c*/ 	.short	0x0100
        /*039e*/ 	.byte	0x05
	.zero		1


	//   ....[43]....
        /*03a0*/ 	.word	0x00000880
        /*03a4*/ 	.word	0x000000ff
        /*03a8*/ 	.word	0x00000178
        /*03ac*/ 	.short	0x0100
        /*03ae*/ 	.byte	0x05
	.zero		1


	//   ....[44]....
        /*03b0*/ 	.word	0x00000890
        /*03b4*/ 	.word	0x000000ff
        /*03b8*/ 	.word	0x000000b0
        /*03bc*/ 	.short	0x0100
        /*03be*/ 	.byte	0x05
	.zero		1


	//   ....[45]....
        /*03c0*/ 	.word	0x000008a0
        /*03c4*/ 	.word	0x000000ff
        /*03c8*/ 	.word	0x00000180
        /*03cc*/ 	.short	0x0100
        /*03ce*/ 	.byte	0x05
	.zero		1


	//   ....[46]....
        /*03d0*/ 	.word	0x000008b0
        /*03d4*/ 	.word	0x000000ff
        /*03d8*/ 	.word	0x000000b8
        /*03dc*/ 	.short	0x0100
        /*03de*/ 	.byte	0x05
	.zero		1


	//   ....[47]....
        /*03e0*/ 	.word	0x000008c0
        /*03e4*/ 	.word	0x000000ff
        /*03e8*/ 	.word	0x00000188
        /*03ec*/ 	.short	0x0100
        /*03ee*/ 	.byte	0x05
	.zero		1


	//   ....[48]....
        /*03f0*/ 	.word	0x000008d0
        /*03f4*/ 	.word	0x000000ff
        /*03f8*/ 	.word	0x000000c0
        /*03fc*/ 	.short	0x0100
        /*03fe*/ 	.byte	0x05
	.zero		1


	//   ....[49]....
        /*0400*/ 	.word	0x000008e0
        /*0404*/ 	.word	0x000000ff
        /*0408*/ 	.word	0x00000190
        /*040c*/ 	.short	0x0100
        /*040e*/ 	.byte	0x05
	.zero		1


	//   ....[50]....
        /*0410*/ 	.word	0x000008f0
        /*0414*/ 	.word	0x000000ff
        /*0418*/ 	.word	0x000000c8
        /*041c*/ 	.short	0x0100
        /*041e*/ 	.byte	0x05
	.zero		1


	//   ....[51]....
        /*0420*/ 	.word	0x00000900
        /*0424*/ 	.word	0x000000ff
        /*0428*/ 	.word	0x00000198
        /*042c*/ 	.short	0x0100
        /*042e*/ 	.byte	0x05
	.zero		1


	//   ....[52]....
        /*0430*/ 	.word	0x00000a40
        /*0434*/ 	.word	0x000000ff
        /*0438*/ 	.word	0x000001a0
        /*043c*/ 	.short	0x0100
        /*043e*/ 	.byte	0x07
	.zero		1


	//   ....[53]....
        /*0440*/ 	.word	0x00000a50
        /*0444*/ 	.word	0x000000ff
        /*0448*/ 	.word	0x000001b8
        /*044c*/ 	.short	0x0100
        /*044e*/ 	.byte	0x07
	.zero		1


	//   ....[54]....
        /*0450*/ 	.word	0x00000a60
        /*0454*/ 	.word	0x000000ff
        /*0458*/ 	.word	0x000001a8
        /*045c*/ 	.short	0x0100
        /*045e*/ 	.byte	0x07
	.zero		1


	//   ....[55]....
        /*0460*/ 	.word	0x00000a70
        /*0464*/ 	.word	0x000000ff
        /*0468*/ 	.word	0x000001c0
        /*046c*/ 	.short	0x0100
        /*046e*/ 	.byte	0x07
	.zero		1


	//   ....[56]....
        /*0470*/ 	.word	0x00000a80
        /*0474*/ 	.word	0x000000ff
        /*0478*/ 	.word	0x000001b0
        /*047c*/ 	.short	0x0100
        /*047e*/ 	.byte	0x07
	.zero		1


	//   ....[57]....
        /*0480*/ 	.word	0x00000a90
        /*0484*/ 	.word	0x000000ff
        /*0488*/ 	.word	0x000001c8
        /*048c*/ 	.short	0x0100
        /*048e*/ 	.byte	0x07
	.zero		1


	//   ....[58]....
        /*0490*/ 	.word	0x00000b80
        /*0494*/ 	.word	0x000000ff
        /*0498*/ 	.word	0x000001d0
        /*049c*/ 	.short	0x0100
        /*049e*/ 	.byte	0x05
	.zero		1


	//   ....[59]....
        /*04a0*/ 	.word	0x00000b90
        /*04a4*/ 	.word	0x000000ff
        /*04a8*/ 	.word	0x000001d8
        /*04ac*/ 	.short	0x0100
        /*04ae*/ 	.byte	0x05
	.zero		1


	//   ....[60]....
        /*04b0*/ 	.word	0x00000cd0
        /*04b4*/ 	.word	0x000000ff
        /*04b8*/ 	.word	0x000001e0
        /*04bc*/ 	.short	0x0100
        /*04be*/ 	.byte	0x05
	.zero		1


	//   ....[61]....
        /*04c0*/ 	.word	0x00000ce0
        /*04c4*/ 	.word	0x000000ff
        /*04c8*/ 	.word	0x000001f0
        /*04cc*/ 	.short	0x0100
        /*04ce*/ 	.byte	0x05
	.zero		1


	//   ....[62]....
        /*04d0*/ 	.word	0x00000cf0
        /*04d4*/ 	.word	0x000000ff
        /*04d8*/ 	.word	0x000001e8
        /*04dc*/ 	.short	0x0100
        /*04de*/ 	.byte	0x05
	.zero		1


	//   ....[63]....
        /*04e0*/ 	.word	0x00000d00
        /*04e4*/ 	.word	0x000000ff
        /*04e8*/ 	.word	0x000001f8
        /*04ec*/ 	.short	0x0100
        /*04ee*/ 	.byte	0x05
	.zero		1


	//   ....[64]....
        /*04f0*/ 	.word	0x00000e30
        /*04f4*/ 	.word	0x000000ff
        /*04f8*/ 	.word	0x00000200
        /*04fc*/ 	.short	0x0100
        /*04fe*/ 	.byte	0x07
	.zero		1


	//   ....[65]....
        /*0500*/ 	.word	0x00000e40
        /*0504*/ 	.word	0x000000ff
        /*0508*/ 	.word	0x00000220
        /*050c*/ 	.short	0x0100
        /*050e*/ 	.byte	0x07
	.zero		1


	//   ....[66]....
        /*0510*/ 	.word	0x00000e50
        /*0514*/ 	.word	0x000000ff
        /*0518*/ 	.word	0x00000208
        /*051c*/ 	.short	0x0100
        /*051e*/ 	.byte	0x07
	.zero		1


	//   ....[67]....
        /*0520*/ 	.word	0x00000e60
        /*0524*/ 	.word	0x000000ff
        /*0528*/ 	.word	0x00000228
        /*052c*/ 	.short	0x0100
        /*052e*/ 	.byte	0x07
	.zero		1


	//   ....[68]....
        /*0530*/ 	.word	0x00000e70
        /*0534*/ 	.word	0x000000ff
        /*0538*/ 	.word	0x00000210
        /*053c*/ 	.short	0x0100
        /*053e*/ 	.byte	0x07
	.zero		1


	//   ....[69]....
        /*0540*/ 	.word	0x00000e80
        /*0544*/ 	.word	0x000000ff
        /*0548*/ 	.word	0x00000230
        /*054c*/ 	.short	0x0100
        /*054e*/ 	.byte	0x07
	.zero		1


	//   ....[70]....
        /*0550*/ 	.word	0x00000e90
        /*0554*/ 	.word	0x000000ff
        /*0558*/ 	.word	0x00000218
        /*055c*/ 	.short	0x0100
        /*055e*/ 	.byte	0x07
	.zero		1


	//   ....[71]....
        /*0560*/ 	.word	0x00000ea0
        /*0564*/ 	.word	0x000000ff
        /*0568*/ 	.word	0x00000238
        /*056c*/ 	.short	0x0100
        /*056e*/ 	.byte	0x07
	.zero		1


	//   ....[72]....
        /*0570*/ 	.word	0x00000f90
        /*0574*/ 	.word	0x000000ff
        /*0578*/ 	.word	0x00000240
        /*057c*/ 	.short	0x0100
        /*057e*/ 	.byte	0x05
	.zero		1


	//   ....[73]....
        /*0580*/ 	.word	0x00000fa0
        /*0584*/ 	.word	0x000000ff
        /*0588*/ 	.word	0x00000250
        /*058c*/ 	.short	0x0100
        /*058e*/ 	.byte	0x05
	.zero		1


	//   ....[74]....
        /*0590*/ 	.word	0x00000fb0
        /*0594*/ 	.word	0x000000ff
        /*0598*/ 	.word	0x00000248
        /*059c*/ 	.short	0x0100
        /*059e*/ 	.byte	0x05
	.zero		1


	//   ....[75]....
        /*05a0*/ 	.word	0x00000fc0
        /*05a4*/ 	.word	0x000000ff
        /*05a8*/ 	.word	0x00000258
        /*05ac*/ 	.short	0x0100
        /*05ae*/ 	.byte	0x05
	.zero		1


	//   ....[76]....
        /*05b0*/ 	.word	0x00001890
        /*05b4*/ 	.word	0x00000002
        /*05b8*/ 	.word	0x00000250
        /*05bc*/ 	.short	0x010a
        /*05be*/ 	.byte	0xff
	.zero		1


	//   ....[77]....
        /*05c0*/ 	.word	0x000018c0
        /*05c4*/ 	.word	0x00000002
        /*05c8*/ 	.word	0x00000240
        /*05cc*/ 	.short	0x0101
        /*05ce*/ 	.byte	0xff
	.zero		1


	//   ....[78]....
        /*05d0*/ 	.word	0x00001990
        /*05d4*/ 	.word	0x000000ff
        /*05d8*/ 	.word	0x000000d0
        /*05dc*/ 	.short	0x010a
        /*05de*/ 	.byte	0x08
	.zero		1


	//   ....[79]....
        /*05e0*/ 	.word	0x00001a30
        /*05e4*/ 	.word	0x000000ff
        /*05e8*/ 	.word	0x000000d0
        /*05ec*/ 	.short	0x010a
        /*05ee*/ 	.byte	0x21
	.zero		1


	//   ....[80]....
        /*05f0*/ 	.word	0x00001b90
        /*05f4*/ 	.word	0x000000ff
        /*05f8*/ 	.word	0x000000d0
        /*05fc*/ 	.short	0x010a
        /*05fe*/ 	.byte	0x08
	.zero		1


	//   ....[81]....
        /*0600*/ 	.word	0x00001c80
        /*0604*/ 	.word	0x000000ff
        /*0608*/ 	.word	0x000001d8
        /*060c*/ 	.short	0x0101
        /*060e*/ 	.byte	0x04
	.zero		1


	//   ....[82]....
        /*0610*/ 	.word	0x00001ca0
        /*0614*/ 	.word	0x000000ff
        /*0618*/ 	.word	0x000000d0
        /*061c*/ 	.short	0x010a
        /*061e*/ 	.byte	0x08
	.zero		1


	//   ....[83]....
        /*0620*/ 	.word	0x00001d20
        /*0624*/ 	.word	0x000000ff
        /*0628*/ 	.word	0x000000d0
        /*062c*/ 	.short	0x010a
        /*062e*/ 	.byte	0x11
	.zero		1


	//   ....[84]....
        /*0630*/ 	.word	0x00001e80
        /*0634*/ 	.word	0x000000ff
        /*0638*/ 	.word	0x000000d0
        /*063c*/ 	.short	0x010a
        /*063e*/ 	.byte	0x08
	.zero		1


	//   ....[85]....
        /*0640*/ 	.word	0x00001fa0
        /*0644*/ 	.word	0x00000002
        /*0648*/ 	.word	0x000001e0
        /*064c*/ 	.short	0x010a
        /*064e*/ 	.byte	0xff
	.zero		1


	//   ....[86]....
        /*0650*/ 	.word	0x00002060
        /*0654*/ 	.word	0x00000002
        /*0658*/ 	.word	0x00000000
        /*065c*/ 	.short	0x0101
        /*065e*/ 	.byte	0xff
	.zero		1


	//   ....[87]....
        /*0660*/ 	.word	0x000025c0
        /*0664*/ 	.word	0x000000ff
        /*0668*/ 	.word	0x00000000
        /*066c*/ 	.short	0x010a
        /*066e*/ 	.byte	0x05
	.zero		1


	//   ....[88]....
        /*0670*/ 	.word	0x00002650
        /*0674*/ 	.word	0x000000ff
        /*0678*/ 	.word	0x00000000
        /*067c*/ 	.short	0x010a
        /*067e*/ 	.byte	0x05
	.zero		1


	//   ....[89]....
        /*0680*/ 	.word	0x000026e0
        /*0684*/ 	.word	0x000000ff
        /*0688*/ 	.word	0x00000000
        /*068c*/ 	.short	0x010a
        /*068e*/ 	.byte	0x05
	.zero		1


	//   ....[90]....
        /*0690*/ 	.word	0x00002770
        /*0694*/ 	.word	0x000000ff
        /*0698*/ 	.word	0x00000000
        /*069c*/ 	.short	0x010a
        /*069e*/ 	.byte	0x05
	.zero		1


	//   ....[91]....
        /*06a0*/ 	.word	0x00002800
        /*06a4*/ 	.word	0x000000ff
        /*06a8*/ 	.word	0x00000000
        /*06ac*/ 	.short	0x010a
        /*06ae*/ 	.byte	0x05
	.zero		1


	//   ....[92]....
        /*06b0*/ 	.word	0x00002890
        /*06b4*/ 	.word	0x000000ff
        /*06b8*/ 	.word	0x00000000
        /*06bc*/ 	.short	0x010a
        /*06be*/ 	.byte	0x05
	.zero		1


	//   ....[93]....
        /*06c0*/ 	.word	0x00002920
        /*06c4*/ 	.word	0x000000ff
        /*06c8*/ 	.word	0x00000000
        /*06cc*/ 	.short	0x010a
        /*06ce*/ 	.byte	0x05
	.zero		1


	//   ....[94]....
        /*06d0*/ 	.word	0x000029b0
        /*06d4*/ 	.word	0x000000ff
        /*06d8*/ 	.word	0x00000000
        /*06dc*/ 	.short	0x010a
        /*06de*/ 	.byte	0x05
	.zero		1


	//   ....[95]....
        /*06e0*/ 	.word	0x00002a40
        /*06e4*/ 	.word	0x000000ff
        /*06e8*/ 	.word	0x00000000
        /*06ec*/ 	.short	0x010a
        /*06ee*/ 	.byte	0x05
	.zero		1


	//   ....[96]....
        /*06f0*/ 	.word	0x00002ad0
        /*06f4*/ 	.word	0x000000ff
        /*06f8*/ 	.word	0x00000000
        /*06fc*/ 	.short	0x010a
        /*06fe*/ 	.byte	0x05
	.zero		1


	//   ....[97]....
        /*0700*/ 	.word	0x00002b60
        /*0704*/ 	.word	0x000000ff
        /*0708*/ 	.word	0x00000000
        /*070c*/ 	.short	0x010a
        /*070e*/ 	.byte	0x05
	.zero		1


	//   ....[98]....
        /*0710*/ 	.word	0x00002bf0
        /*0714*/ 	.word	0x000000ff
        /*0718*/ 	.word	0x00000000
        /*071c*/ 	.short	0x010a
        /*071e*/ 	.byte	0x05
	.zero		1


	//   ....[99]....
        /*0720*/ 	.word	0x00002c80
        /*0724*/ 	.word	0x000000ff
        /*0728*/ 	.word	0x00000000
        /*072c*/ 	.short	0x010a
        /*072e*/ 	.byte	0x05
	.zero		1


	//   ....[100]....
        /*0730*/ 	.word	0x00002d10
        /*0734*/ 	.word	0x000000ff
        /*0738*/ 	.word	0x00000000
        /*073c*/ 	.short	0x010a
        /*073e*/ 	.byte	0x05
	.zero		1


	//   ....[101]....
        /*0740*/ 	.word	0x00002da0
        /*0744*/ 	.word	0x000000ff
        /*0748*/ 	.word	0x00000000
        /*074c*/ 	.short	0x010a
        /*074e*/ 	.byte	0x05
	.zero		1


	//   ....[102]....
        /*0750*/ 	.word	0x00002e30
        /*0754*/ 	.word	0x000000ff
        /*0758*/ 	.word	0x00000000
        /*075c*/ 	.short	0x010a
        /*075e*/ 	.byte	0x05
	.zero		1


	//   ....[103]....
        /*0760*/ 	.word	0x00002ec0
        /*0764*/ 	.word	0x000000ff
        /*0768*/ 	.word	0x00000000
        /*076c*/ 	.short	0x010a
        /*076e*/ 	.byte	0x05
	.zero		1


	//   ....[104]....
        /*0770*/ 	.word	0x00002f50
        /*0774*/ 	.word	0x000000ff
        /*0778*/ 	.word	0x00000000
        /*077c*/ 	.short	0x010a
        /*077e*/ 	.byte	0x05
	.zero		1


	//   ....[105]....
        /*0780*/ 	.word	0x00002fe0
        /*0784*/ 	.word	0x000000ff
        /*0788*/ 	.word	0x00000000
        /*078c*/ 	.short	0x010a
        /*078e*/ 	.byte	0x05
	.zero		1


	//   ....[106]....
        /*0790*/ 	.word	0x00003070
        /*0794*/ 	.word	0x000000ff
        /*0798*/ 	.word	0x00000000
        /*079c*/ 	.short	0x010a
        /*079e*/ 	.byte	0x05
	.zero		1


	//   ....[107]....
        /*07a0*/ 	.word	0x00003100
        /*07a4*/ 	.word	0x000000ff
        /*07a8*/ 	.word	0x00000000
        /*07ac*/ 	.short	0x010a
        /*07ae*/ 	.byte	0x05
	.zero		1


	//   ....[108]....
        /*07b0*/ 	.word	0x00003190
        /*07b4*/ 	.word	0x000000ff
        /*07b8*/ 	.word	0x00000000
        /*07bc*/ 	.short	0x010a
        /*07be*/ 	.byte	0x05
	.zero		1


	//   ....[109]....
        /*07c0*/ 	.word	0x00003220
        /*07c4*/ 	.word	0x000000ff
        /*07c8*/ 	.word	0x00000000
        /*07cc*/ 	.short	0x010a
        /*07ce*/ 	.byte	0x05
	.zero		1


	//   ....[110]....
        /*07d0*/ 	.word	0x000032b0
        /*07d4*/ 	.word	0x000000ff
        /*07d8*/ 	.word	0x00000000
        /*07dc*/ 	.short	0x010a
        /*07de*/ 	.byte	0x05
	.zero		1


	//   ....[111]....
        /*07e0*/ 	.word	0x00003340
        /*07e4*/ 	.word	0x000000ff
        /*07e8*/ 	.word	0x00000000
        /*07ec*/ 	.short	0x010a
        /*07ee*/ 	.byte	0x05
	.zero		1


	//   ....[112]....
        /*07f0*/ 	.word	0x000033e0
        /*07f4*/ 	.word	0x00000000
        /*07f8*/ 	.word	0x00000000
        /*07fc*/ 	.short	0x010a
        /*07fe*/ 	.byte	0xff
	.zero		1


	//   ....[113]....
        /*0800*/ 	.word	0x00003500
        /*0804*/ 	.word	0x00000000
        /*0808*/ 	.word	0x00000240
        /*080c*/ 	.short	0x010a
        /*080e*/ 	.byte	0xff
	.zero		1


	//   ....[114]....
        /*0810*/ 	.word	0x00003570
        /*0814*/ 	.word	0x00000000
        /*0818*/ 	.word	0x00000000
        /*081c*/ 	.short	0x0101
        /*081e*/ 	.byte	0xff
	.zero		1


	//   ....[115]....
        /*0820*/ 	.word	0x00003590
        /*0824*/ 	.word	0x000000ff
        /*0828*/ 	.word	0x000001f0
        /*082c*/ 	.short	0x010a
        /*082e*/ 	.byte	0x05
	.zero		1


	//   ....[116]....
        /*0830*/ 	.word	0x000036b0
        /*0834*/ 	.word	0x00000000
        /*0838*/ 	.word	0x000001e0
        /*083c*/ 	.short	0x010a
        /*083e*/ 	.byte	0xff
	.zero		1


	//   ....[117]....
        /*0840*/ 	.word	0x000037b0
        /*0844*/ 	.word	0x00000000
        /*0848*/ 	.word	0x00000000
        /*084c*/ 	.short	0x0101
        /*084e*/ 	.byte	0xff
	.zero		1


	//   ....[118]....
        /*0850*/ 	.word	0x00003840
        /*0854*/ 	.word	0x000000ff
        /*0858*/ 	.word	0x000001f0
        /*085c*/ 	.short	0x0106
        /*085e*/ 	.byte	0x05
	.zero		1


	//   ....[119]....
        /*0860*/ 	.word	0x00003860
        /*0864*/ 	.word	0x000000ff
        /*0868*/ 	.word	0x000001f0
        /*086c*/ 	.short	0x010a
        /*086e*/ 	.byte	0x05
	.zero		1


	//   ....[120]....
        /*0870*/ 	.word	0x000038f0
        /*0874*/ 	.word	0x000000ff
        /*0878*/ 	.word	0x000001f0
        /*087c*/ 	.short	0x0106
        /*087e*/ 	.byte	0x04
	.zero		1


	//   ....[121]....
        /*0880*/ 	.word	0x00003930
        /*0884*/ 	.word	0x00000000
        /*0888*/ 	.word	0x000001f0
        /*088c*/ 	.short	0x010a
        /*088e*/ 	.byte	0xff
	.zero		1


	//   ....[122]....
        /*0890*/ 	.word	0x00003e30
        /*0894*/ 	.word	0x00000000
        /*0898*/ 	.word	0x000001e0
        /*089c*/ 	.short	0x010a
        /*089e*/ 	.byte	0xff
	.zero		1


	//   ....[123]....
        /*08a0*/ 	.word	0x00003f30
        /*08a4*/ 	.word	0x00000003
        /*08a8*/ 	.word	0x00000000
        /*08ac*/ 	.short	0x0101
        /*08ae*/ 	.byte	0xff
	.zero		1


	//   ....[124]....
        /*08b0*/ 	.word	0x00003f40
        /*08b4*/ 	.word	0x000000ff
        /*08b8*/ 	.word	0x00000000
        /*08bc*/ 	.short	0x010a
        /*08be*/ 	.byte	0x04
	.zero		1


	//   ....[125]....
        /*08c0*/ 	.word	0x00003fc0
        /*08c4*/ 	.word	0x000000ff
        /*08c8*/ 	.word	0x00000220
        /*08cc*/ 	.short	0x010a
        /*08ce*/ 	.byte	0x08
	.zero		1


	//   ....[126]....
        /*08d0*/ 	.word	0x000040a0
        /*08d4*/ 	.word	0x000000ff
        /*08d8*/ 	.word	0x00000000
        /*08dc*/ 	.short	0x010a
        /*08de*/ 	.byte	0x07
	.zero		1


	//   ....[127]....
        /*08e0*/ 	.word	0x000041e0
        /*08e4*/ 	.word	0x000000ff
        /*08e8*/ 	.word	0x00000000
        /*08ec*/ 	.short	0x010a
        /*08ee*/ 	.byte	0x04
	.zero		1


	//   ....[128]....
        /*08f0*/ 	.word	0x000043d0
        /*08f4*/ 	.word	0x000000ff
        /*08f8*/ 	.word	0x00000000
        /*08fc*/ 	.short	0x010a
        /*08fe*/ 	.byte	0x05
	.zero		1


	//   ....[129]....
        /*0900*/ 	.word	0x00004460
        /*0904*/ 	.word	0x000000ff
        /*0908*/ 	.word	0x00000000
        /*090c*/ 	.short	0x010a
        /*090e*/ 	.byte	0x05
	.zero		1


	//   ....[130]....
        /*0910*/ 	.word	0x000044f0
        /*0914*/ 	.word	0x000000ff
        /*0918*/ 	.word	0x00000000
        /*091c*/ 	.short	0x010a
        /*091e*/ 	.byte	0x05
	.zero		1


	//   ....[131]....
        /*0920*/ 	.word	0x00004580
        /*0924*/ 	.word	0x000000ff
        /*0928*/ 	.word	0x00000000
        /*092c*/ 	.short	0x010a
        /*092e*/ 	.byte	0x07
	.zero		1


	//   ....[132]....
        /*0930*/ 	.word	0x000049b0
        /*0934*/ 	.word	0x00000000
        /*0938*/ 	.word	0x000001e0
        /*093c*/ 	.short	0x010a
        /*093e*/ 	.byte	0xff
	.zero		1


	//   ....[133]....
        /*0940*/ 	.word	0x00004a70
        /*0944*/ 	.word	0x00000000
        /*0948*/ 	.word	0x00000000
        /*094c*/ 	.short	0x0101
        /*094e*/ 	.byte	0xff
	.zero		1


	//   ....[134]....
        /*0950*/ 	.word	0x00004d90
        /*0954*/ 	.word	0x000000ff
        /*0958*/ 	.word	0x000001d8
        /*095c*/ 	.short	0x010a
        /*095e*/ 	.byte	0x07
	.zero		1


	//   ....[135]....
        /*0960*/ 	.word	0x00004fb0
        /*0964*/ 	.word	0x000000ff
        /*0968*/ 	.word	0x000001b8
        /*096c*/ 	.short	0x010a
        /*096e*/ 	.byte	0x0f
	.zero		1


	//   ....[136]....
        /*0970*/ 	.word	0x000051b0
        /*0974*/ 	.word	0x000000ff
        /*0978*/ 	.word	0x000001a0
        /*097c*/ 	.short	0x010b
        /*097e*/ 	.byte	0x0f
	.zero		1


	//   ....[137]....
        /*0980*/ 	.word	0x00005200
        /*0984*/ 	.word	0x000000ff
        /*0988*/ 	.word	0x00000000
        /*098c*/ 	.short	0x0101
        /*098e*/ 	.byte	0x10
	.zero		1


	//   ....[138]....
        /*0990*/ 	.word	0x00005240
        /*0994*/ 	.word	0x000000ff
        /*0998*/ 	.word	0x000001b8
        /*099c*/ 	.short	0x010a
        /*099e*/ 	.byte	0x0d
	.zero		1


	//   ....[139]....
        /*09a0*/ 	.word	0x00005480
        /*09a4*/ 	.word	0x000000ff
        /*09a8*/ 	.word	0x000001a0
        /*09ac*/ 	.short	0x010b
        /*09ae*/ 	.byte	0x0d
	.zero		1


	//   ....[140]....
        /*09b0*/ 	.word	0x000054f0
        /*09b4*/ 	.word	0x000000ff
        /*09b8*/ 	.word	0x00000000
        /*09bc*/ 	.short	0x0101
        /*09be*/ 	.byte	0x0f
	.zero		1


	//   ....[141]....
        /*09c0*/ 	.word	0x00005540
        /*09c4*/ 	.word	0x000000ff
        /*09c8*/ 	.word	0x00000000
        /*09cc*/ 	.short	0x010a
        /*09ce*/ 	.byte	0x04
	.zero		1


	//   ....[142]....
        /*09d0*/ 	.word	0x000055d0
        /*09d4*/ 	.word	0x000000ff
        /*09d8*/ 	.word	0x00000000
        /*09dc*/ 	.short	0x010a
        /*09de*/ 	.byte	0x04
	.zero		1


	//   ....[143]....
        /*09e0*/ 	.word	0x00005670
        /*09e4*/ 	.word	0x00000000
        /*09e8*/ 	.word	0x00000000
        /*09ec*/ 	.short	0x010a
        /*09ee*/ 	.byte	0xff
	.zero		1


	//   ....[144]....
        /*09f0*/ 	.word	0x000059e0
        /*09f4*/ 	.word	0x00000000
        /*09f8*/ 	.word	0x000001e0
        /*09fc*/ 	.short	0x010a
        /*09fe*/ 	.byte	0xff
	.zero		1


	//   ....[145]....
        /*0a00*/ 	.word	0x00005af0
        /*0a04*/ 	.word	0x00000000
        /*0a08*/ 	.word	0x00000000
        /*0a0c*/ 	.short	0x0101
        /*0a0e*/ 	.byte	0xff
	.zero		1


	//   ....[146]....
        /*0a10*/ 	.word	0x00006500
        /*0a14*/ 	.word	0x00000002
        /*0a18*/ 	.word	0x000001a0
        /*0a1c*/ 	.short	0x010a
        /*0a1e*/ 	.byte	0xff
	.zero		1


	//   ....[147]....
        /*0a20*/ 	.word	0x00006540
        /*0a24*/ 	.word	0x0000002c
        /*0a28*/ 	.word	0x00000200
        /*0a2c*/ 	.short	0x010a
        /*0a2e*/ 	.byte	0xff
	.zero		1


	//   ....[148]....
        /*0a30*/ 	.word	0x00006630
        /*0a34*/ 	.word	0x00000002
        /*0a38*/ 	.word	0x000001a0
        /*0a3c*/ 	.short	0x010a
        /*0a3e*/ 	.byte	0xff
	.zero		1


	//   ....[149]....
        /*0a40*/ 	.word	0x000067c0
        /*0a44*/ 	.word	0x0000002c
        /*0a48*/ 	.word	0x00000200
        /*0a4c*/ 	.short	0x010a
        /*0a4e*/ 	.byte	0xff
	.zero		1


	//   ....[150]....
        /*0a50*/ 	.word	0x00006f80
        /*0a54*/ 	.word	0x00000000
        /*0a58*/ 	.word	0x00000000
        /*0a5c*/ 	.short	0x0101
        /*0a5e*/ 	.byte	0xff
	.zero		1


	//   ....[151]....
        /*0a60*/ 	.word	0x00006f90
        /*0a64*/ 	.word	0x00000002
        /*0a68*/ 	.word	0x000001a0
        /*0a6c*/ 	.short	0x010a
        /*0a6e*/ 	.byte	0xff
	.zero		1


	//   ....[152]....
        /*0a70*/ 	.word	0x00007050
        /*0a74*/ 	.word	0x00000002
        /*0a78*/ 	.word	0x000001a0
        /*0a7c*/ 	.short	0x010a
        /*0a7e*/ 	.byte	0xff
	.zero		1


	//   ....[153]....
        /*0a80*/ 	.word	0x00007380
        /*0a84*/ 	.word	0x000000ff
        /*0a88*/ 	.word	0x00000000
        /*0a8c*/ 	.short	0x0101
        /*0a8e*/ 	.byte	0x05
	.zero		1


	//   ....[154]....
        /*0a90*/ 	.word	0x00007940
        /*0a94*/ 	.word	0x00000000
        /*0a98*/ 	.word	0x00000000
        /*0a9c*/ 	.short	0x0101
        /*0a9e*/ 	.byte	0xff
	.zero		1


	//   ....[155]....
        /*0aa0*/ 	.word	0x00007bb0
        /*0aa4*/ 	.word	0x000000ff
        /*0aa8*/ 	.word	0x00000000
        /*0aac*/ 	.short	0x0101
        /*0aae*/ 	.byte	0x04
	.zero		1


	//   ....[156]....
        /*0ab0*/ 	.word	0x00007bd0
        /*0ab4*/ 	.word	0x00000002
        /*0ab8*/ 	.word	0x00000250
        /*0abc*/ 	.short	0x010a
        /*0abe*/ 	.byte	0xff
	.zero		1


	//   ....[157]....
        /*0ac0*/ 	.word	0x00007c30
        /*0ac4*/ 	.word	0x00000002
        /*0ac8*/ 	.word	0x000000d0
        /*0acc*/ 	.short	0x010a
        /*0ace*/ 	.byte	0xff
	.zero		1


	//   ....[158]....
        /*0ad0*/ 	.word	0x00007c90
        /*0ad4*/ 	.word	0x00000002
        /*0ad8*/ 	.word	0x000000d0
        /*0adc*/ 	.short	0x010a
        /*0ade*/ 	.byte	0xff
	.zero		1


	//   ....[159]....
        /*0ae0*/ 	.word	0x00007ce0
        /*0ae4*/ 	.word	0x00000002
        /*0ae8*/ 	.word	0x000001e0
        /*0aec*/ 	.short	0x010a
        /*0aee*/ 	.byte	0xff
	.zero		1


	//   ....[160]....
        /*0af0*/ 	.word	0x00007d40
        /*0af4*/ 	.word	0x00000000
        /*0af8*/ 	.word	0x00000000
        /*0afc*/ 	.short	0x010a
        /*0afe*/ 	.byte	0xff
	.zero		1


	//   ....[161]....
        /*0b00*/ 	.word	0x00007da0
        /*0b04*/ 	.word	0x00000000
        /*0b08*/ 	.word	0x00000000
        /*0b0c*/ 	.short	0x010a
        /*0b0e*/ 	.byte	0xff
	.zero		1


	//   ....[162]....
        /*0b10*/ 	.word	0x00007e00
        /*0b14*/ 	.word	0x00000000
        /*0b18*/ 	.word	0x00000000
        /*0b1c*/ 	.short	0x010a
        /*0b1e*/ 	.byte	0xff
	.zero		1


	//   ....[163]....
        /*0b20*/ 	.word	0x00007e60
        /*0b24*/ 	.word	0x00000000
        /*0b28*/ 	.word	0x00000000
        /*0b2c*/ 	.short	0x010a
        /*0b2e*/ 	.byte	0xff
	.zero		1


	//   ....[164]....
        /*0b30*/ 	.word	0x00007ec0
        /*0b34*/ 	.word	0x00000000
        /*0b38*/ 	.word	0x00000000
        /*0b3c*/ 	.short	0x010a
        /*0b3e*/ 	.byte	0xff
	.zero		1


	//   ....[165]....
        /*0b40*/ 	.word	0x00007f20
        /*0b44*/ 	.word	0x00000000
        /*0b48*/ 	.word	0x00000000
        /*0b4c*/ 	.short	0x010a
        /*0b4e*/ 	.byte	0xff
	.zero		1


	//   ....[166]....
        /*0b50*/ 	.word	0x00007f80
        /*0b54*/ 	.word	0x00000000
        /*0b58*/ 	.word	0x00000000
        /*0b5c*/ 	.short	0x010a
        /*0b5e*/ 	.byte	0xff
	.zero		1


	//   ....[167]....
        /*0b60*/ 	.word	0x00007fe0
        /*0b64*/ 	.word	0x00000000
        /*0b68*/ 	.word	0x00000000
        /*0b6c*/ 	.short	0x010a
        /*0b6e*/ 	.byte	0xff
	.zero		1


	//   ....[168]....
        /*0b70*/ 	.word	0x00008040
        /*0b74*/ 	.word	0x00000000
        /*0b78*/ 	.word	0x00000000
        /*0b7c*/ 	.short	0x010a
        /*0b7e*/ 	.byte	0xff
	.zero		1


	//   ....[169]....
        /*0b80*/ 	.word	0x000080a0
        /*0b84*/ 	.word	0x00000000
        /*0b88*/ 	.word	0x00000000
        /*0b8c*/ 	.short	0x010a
        /*0b8e*/ 	.byte	0xff
	.zero		1


	//   ....[170]....
        /*0b90*/ 	.word	0x00008100
        /*0b94*/ 	.word	0x00000000
        /*0b98*/ 	.word	0x00000000
        /*0b9c*/ 	.short	0x010a
        /*0b9e*/ 	.byte	0xff
	.zero		1


	//   ....[171]....
        /*0ba0*/ 	.word	0x00008160
        /*0ba4*/ 	.word	0x00000000
        /*0ba8*/ 	.word	0x00000000
        /*0bac*/ 	.short	0x010a
        /*0bae*/ 	.byte	0xff
	.zero		1


	//   ....[172]....
        /*0bb0*/ 	.word	0x000081c0
        /*0bb4*/ 	.word	0x00000000
        /*0bb8*/ 	.word	0x00000000
        /*0bbc*/ 	.short	0x010a
        /*0bbe*/ 	.byte	0xff
	.zero		1


	//   ....[173]....
        /*0bc0*/ 	.word	0x00008220
        /*0bc4*/ 	.word	0x00000000
        /*0bc8*/ 	.word	0x00000000
        /*0bcc*/ 	.short	0x010a
        /*0bce*/ 	.byte	0xff
	.zero		1


	//   ....[174]....
        /*0bd0*/ 	.word	0x00008280
        /*0bd4*/ 	.word	0x00000000
        /*0bd8*/ 	.word	0x00000000
        /*0bdc*/ 	.short	0x010a
        /*0bde*/ 	.byte	0xff
	.zero		1


	//   ....[175]....
        /*0be0*/ 	.word	0x000082e0
        /*0be4*/ 	.word	0x00000000
        /*0be8*/ 	.word	0x00000000
        /*0bec*/ 	.short	0x010a
        /*0bee*/ 	.byte	0xff
	.zero		1


	//   ....[176]....
        /*0bf0*/ 	.word	0x00008340
        /*0bf4*/ 	.word	0x00000000
        /*0bf8*/ 	.word	0x00000000
        /*0bfc*/ 	.short	0x010a
        /*0bfe*/ 	.byte	0xff
	.zero		1


	//   ....[177]....
        /*0c00*/ 	.word	0x000083a0
        /*0c04*/ 	.word	0x00000000
        /*0c08*/ 	.word	0x00000000
        /*0c0c*/ 	.short	0x010a
        /*0c0e*/ 	.byte	0xff
	.zero		1


	//   ....[178]....
        /*0c10*/ 	.word	0x00008400
        /*0c14*/ 	.word	0x00000000
        /*0c18*/ 	.word	0x00000000
        /*0c1c*/ 	.short	0x010a
        /*0c1e*/ 	.byte	0xff
	.zero		1


	//   ....[179]....
        /*0c20*/ 	.word	0x00008460
        /*0c24*/ 	.word	0x00000000
        /*0c28*/ 	.word	0x00000000
        /*0c2c*/ 	.short	0x010a
        /*0c2e*/ 	.byte	0xff
	.zero		1


	//   ....[180]....
        /*0c30*/ 	.word	0x000084c0
        /*0c34*/ 	.word	0x00000000
        /*0c38*/ 	.word	0x00000000
        /*0c3c*/ 	.short	0x010a
        /*0c3e*/ 	.byte	0xff
	.zero		1


	//   ....[181]....
        /*0c40*/ 	.word	0x00008520
        /*0c44*/ 	.word	0x00000000
        /*0c48*/ 	.word	0x00000000
        /*0c4c*/ 	.short	0x010a
        /*0c4e*/ 	.byte	0xff
	.zero		1


	//   ....[182]....
        /*0c50*/ 	.word	0x00008580
        /*0c54*/ 	.word	0x00000000
        /*0c58*/ 	.word	0x00000000
        /*0c5c*/ 	.short	0x010a
        /*0c5e*/ 	.byte	0xff
	.zero		1


	//   ....[183]....
        /*0c60*/ 	.word	0x000085e0
        /*0c64*/ 	.word	0x00000000
        /*0c68*/ 	.word	0x00000000
        /*0c6c*/ 	.short	0x010a
        /*0c6e*/ 	.byte	0xff
	.zero		1


	//   ....[184]....
        /*0c70*/ 	.word	0x00008640
        /*0c74*/ 	.word	0x00000000
        /*0c78*/ 	.word	0x00000000
        /*0c7c*/ 	.short	0x010a
        /*0c7e*/ 	.byte	0xff
	.zero		1


	//   ....[185]....
        /*0c80*/ 	.word	0x00008690
        /*0c84*/ 	.word	0x00000000
        /*0c88*/ 	.word	0x00000240
        /*0c8c*/ 	.short	0x010a
        /*0c8e*/ 	.byte	0xff
	.zero		1


	//   ....[186]....
        /*0c90*/ 	.word	0x000086f0
        /*0c94*/ 	.word	0x00000000
        /*0c98*/ 	.word	0x000001f0
        /*0c9c*/ 	.short	0x010a
        /*0c9e*/ 	.byte	0xff
	.zero		1


	//   ....[187]....
        /*0ca0*/ 	.word	0x00008740
        /*0ca4*/ 	.word	0x00000000
        /*0ca8*/ 	.word	0x000001e0
        /*0cac*/ 	.short	0x010a
        /*0cae*/ 	.byte	0xff
	.zero		1


	//   ....[188]....
        /*0cb0*/ 	.word	0x000087a0
        /*0cb4*/ 	.word	0x00000000
        /*0cb8*/ 	.word	0x000001f0
        /*0cbc*/ 	.short	0x010a
        /*0cbe*/ 	.byte	0xff
	.zero		1


	//   ....[189]....
        /*0cc0*/ 	.word	0x000087f0
        /*0cc4*/ 	.word	0x00000000
        /*0cc8*/ 	.word	0x000001e0
        /*0ccc*/ 	.short	0x010a
        /*0cce*/ 	.byte	0xff
	.zero		1


	//   ....[190]....
        /*0cd0*/ 	.word	0x00008850
        /*0cd4*/ 	.word	0x00000002
        /*0cd8*/ 	.word	0x00000220
        /*0cdc*/ 	.short	0x010a
        /*0cde*/ 	.byte	0xff
	.zero		1


	//   ....[191]....
        /*0ce0*/ 	.word	0x000088b0
        /*0ce4*/ 	.word	0x00000000
        /*0ce8*/ 	.word	0x00000000
        /*0cec*/ 	.short	0x010a
        /*0cee*/ 	.byte	0xff
	.zero		1


	//   ....[192]....
        /*0cf0*/ 	.word	0x00008910
        /*0cf4*/ 	.word	0x00000000
        /*0cf8*/ 	.word	0x00000000
        /*0cfc*/ 	.short	0x010a
        /*0cfe*/ 	.byte	0xff
	.zero		1


	//   ....[193]....
        /*0d00*/ 	.word	0x00008970
        /*0d04*/ 	.word	0x00000000
        /*0d08*/ 	.word	0x00000000
        /*0d0c*/ 	.short	0x010a
        /*0d0e*/ 	.byte	0xff
	.zero		1


	//   ....[194]....
        /*0d10*/ 	.word	0x000089d0
        /*0d14*/ 	.word	0x00000000
        /*0d18*/ 	.word	0x00000000
        /*0d1c*/ 	.short	0x010a
        /*0d1e*/ 	.byte	0xff
	.zero		1


	//   ....[195]....
        /*0d20*/ 	.word	0x00008a30
        /*0d24*/ 	.word	0x00000000
        /*0d28*/ 	.word	0x00000000
        /*0d2c*/ 	.short	0x010a
        /*0d2e*/ 	.byte	0xff
	.zero		1


	//   ....[196]....
        /*0d30*/ 	.word	0x00008a80
        /*0d34*/ 	.word	0x00000000
        /*0d38*/ 	.word	0x000001e0
        /*0d3c*/ 	.short	0x010a
        /*0d3e*/ 	.byte	0xff
	.zero		1


	//   ....[197]....
        /*0d40*/ 	.word	0x00008ae0
        /*0d44*/ 	.word	0x00000000
        /*0d48*/ 	.word	0x000001d8
        /*0d4c*/ 	.short	0x010a
        /*0d4e*/ 	.byte	0xff
	.zero		1


	//   ....[198]....
        /*0d50*/ 	.word	0x00008b40
        /*0d54*/ 	.word	0x00000000
        /*0d58*/ 	.word	0x000001b8
        /*0d5c*/ 	.short	0x010a
        /*0d5e*/ 	.byte	0xff
	.zero		1


	//   ....[199]....
        /*0d60*/ 	.word	0x00008ba0
        /*0d64*/ 	.word	0x00000000
        /*0d68*/ 	.word	0x000001b8
        /*0d6c*/ 	.short	0x010a
        /*0d6e*/ 	.byte	0xff
	.zero		1


	//   ....[200]....
        /*0d70*/ 	.word	0x00008c00
        /*0d74*/ 	.word	0x00000000
        /*0d78*/ 	.word	0x00000000
        /*0d7c*/ 	.short	0x010a
        /*0d7e*/ 	.byte	0xff
	.zero		1


	//   ....[201]....
        /*0d80*/ 	.word	0x00008c60
        /*0d84*/ 	.word	0x00000000
        /*0d88*/ 	.word	0x00000000
        /*0d8c*/ 	.short	0x010a
        /*0d8e*/ 	.byte	0xff
	.zero		1


	//   ....[202]....
        /*0d90*/ 	.word	0x00008cb0
        /*0d94*/ 	.word	0x00000000
        /*0d98*/ 	.word	0x000001e0
        /*0d9c*/ 	.short	0x010a
        /*0d9e*/ 	.byte	0xff
	.zero		1


	//   ....[203]....
        /*0da0*/ 	.word	0x00008d00
        /*0da4*/ 	.word	0x00000002
        /*0da8*/ 	.word	0x000001a0
        /*0dac*/ 	.short	0x010a
        /*0dae*/ 	.byte	0xff
	.zero		1


	//   ....[204]....
        /*0db0*/ 	.word	0x00008d50
        /*0db4*/ 	.word	0x0000002c
        /*0db8*/ 	.word	0x00000200
        /*0dbc*/ 	.short	0x010a
        /*0dbe*/ 	.byte	0xff
	.zero		1


	//   ....[205]....
        /*0dc0*/ 	.word	0x00008da0
        /*0dc4*/ 	.word	0x00000002
        /*0dc8*/ 	.word	0x000001a0
        /*0dcc*/ 	.short	0x010a
        /*0dce*/ 	.byte	0xff
	.zero		1


	//----- nvinfo : EIATTR_NUM_MBARRIERS
	.align		4
.L_47:
        /*0dd0*/ 	.byte	0x03, 0x38
        /*0dd2*/ 	.short	0x004c


	//----- nvinfo : EIATTR_EXIT_INSTR_OFFSETS
	.align		4
        /*0dd4*/ 	.byte	0x04, 0x1c
        /*0dd6*/ 	.short	(.L_49 - .L_48)


	//   ....[0]....
.L_48:
        /*0dd8*/ 	.word	0x00003410


	//   ....[1]....
        /*0ddc*/ 	.word	0x00003900


	//   ....[2]....
        /*0de0*/ 	.word	0x00003960


	//   ....[3]....
        /*0de4*/ 	.word	0x000047e0


	//   ....[4]....
        /*0de8*/ 	.word	0x000056a0


	//   ....[5]....
        /*0dec*/ 	.word	0x000056e0


	//   ....[6]....
        /*0df0*/ 	.word	0x00007aa0


	//   ....[7]....
        /*0df4*/ 	.word	0x00007b20


	//   ....[8]....
        /*0df8*/ 	.word	0x00007b50


	//   ....[9]....
        /*0dfc*/ 	.word	0x00007bc0


	//----- nvinfo : EIATTR_MAX_THREADS
	.align		4
.L_49:
        /*0e00*/ 	.byte	0x04, 0x05
        /*0e02*/ 	.short	(.L_51 - .L_50)
.L_50:
        /*0e04*/ 	.word	0x00000100
        /*0e08*/ 	.word	0x00000001
        /*0e0c*/ 	.word	0x00000001


	//----- nvinfo : EIATTR_CRS_STACK_SIZE
	.align		4
.L_51:
        /*0e10*/ 	.byte	0x04, 0x1e
        /*0e12*/ 	.short	(.L_53 - .L_52)
.L_52:
        /*0e14*/ 	.word	0x00000000


	//----- nvinfo : EIATTR_CBANK_PARAM_SIZE
	.align		4
.L_53:
        /*0e18*/ 	.byte	0x03, 0x19
        /*0e1a*/ 	.short	0x0800


	//----- nvinfo : EIATTR_PARAM_CBANK
	.align		4
        /*0e1c*/ 	.byte	0x04, 0x0a
        /*0e1e*/ 	.short	(.L_55 - .L_54)
	.align		4
.L_54:
        /*0e20*/ 	.word	index@(.nv.constant0._ZN7cutlass13device_kernelINS_4gemm6kernel13GemmUniversalIN4cute5tupleIJiiiiEEENS1_10collective13CollectiveMmaINS1_35MainloopSm100TmaUmmaWarpSpecializedILi26ELi2ELi4ENS5_IJNS4_1CILi1EEESB_SB_EEEEENS5_IJNSA_ILi64EEESE_NSA_ILi32EEEEEENS_6half_tENS5_IJlSB_lEEESH_SI_NS4_8TiledMMAINS4_8MMA_AtomIJNS4_20SM100_MMA_F16BF16_SSISH_SH_fLi64ELi64ELNS4_4UMMA5MajorE0ELSN_0ELNSM_7ScaleInE0ELSO_0EEEEEENS4_6LayoutISC_NS5_IJNSA_ILi0EEESS_SS_EEEEENS5_IJNS4_10UnderscoreESV_SV_EEEEENS4_13SM90_TMA_LOADENS4_14ComposedLayoutINS4_7SwizzleILi2ELi4ELi3EEENS4_18smem_ptr_flag_bitsILi16EEENSR_INS5_IJNSA_ILi8EEESF_EEENS5_IJSF_SB_EEEEEEEvNS4_8identityESY_S18_vS19_EENS_8epilogue10collective18CollectiveEpilogueINS1B_23Sm100TmaWarpSpecializedILi3ELi2ELi16ELb1ELb0EEEJSG_NS5_IJNSR_ISE_SB_EENSR_ISF_SB_EEEEESH_SI_SH_SI_NS1B_6fusion15FusionCallbacksIS1F_NS1J_17LinearCombinationISH_fSH_fLNS_15FloatRoundStyleE2EEESG_S1I_JEEENS4_5SM1004TMEM4LOAD26SM100_TMEM_LOAD_16dp256b4xESY_S18_NS4_17SM75_U32x4_LDSM_NENS4_14SM90_TMA_STOREES18_NS4_17SM90_U32x4_STSM_NENS4_39AutoVectorizingCopyWithAssumedAlignmentILi128EEEEEEvvEEEEvNT_6ParamsE)
        /*0e24*/ 	.short	0x0380
        /*0e26*/ 	.short	0x0800


	//----- nvinfo : EIATTR_SW_WAR
	.align		4
.L_55:
        /*0e28*/ 	.byte	0x04, 0x36
        /*0e2a*/ 	.short	(.L_57 - .L_56)
.L_56:
        /*0e2c*/ 	.word	0x00000008
.L_57:


//--------------------- .nv.callgraph             --------------------------
	.section	.nv.callgraph,"",@"SHT_CUDA_CALLGRAPH"
	.align	4
	.sectionentsize	8
	.align		4
        /*0000*/ 	.word	0x00000000
	.align		4
        /*0004*/ 	.word	0xffffffff
	.align		4
        /*0008*/ 	.word	index@(_ZN7cutlass13device_kernelINS_4gemm6kernel13GemmUniversalIN4cute5tupleIJiiiiEEENS1_10collective13CollectiveMmaINS1_35MainloopSm100TmaUmmaWarpSpecializedILi26ELi2ELi4ENS5_IJNS4_1CILi1EEESB_SB_EEEEENS5_IJNSA_ILi64EEESE_NSA_ILi32EEEEEENS_6half_tENS5_IJlSB_lEEESH_SI_NS4_8TiledMMAINS4_8MMA_AtomIJNS4_20SM100_MMA_F16BF16_SSISH_SH_fLi64ELi64ELNS4_4UMMA5MajorE0ELSN_0ELNSM_7ScaleInE0ELSO_0EEEEEENS4_6LayoutISC_NS5_IJNSA_ILi0EEESS_SS_EEEEENS5_IJNS4_10UnderscoreESV_SV_EEEEENS4_13SM90_TMA_LOADENS4_14ComposedLayoutINS4_7SwizzleILi2ELi4ELi3EEENS4_18smem_ptr_flag_bitsILi16EEENSR_INS5_IJNSA_ILi8EEESF_EEENS5_IJSF_SB_EEEEEEEvNS4_8identityESY_S18_vS19_EENS_8epilogue10collective18CollectiveEpilogueINS1B_23Sm100TmaWarpSpecializedILi3ELi2ELi16ELb1ELb0EEEJSG_NS5_IJNSR_ISE_SB_EENSR_ISF_SB_EEEEESH_SI_SH_SI_NS1B_6fusion15FusionCallbacksIS1F_NS1J_17LinearCombinationISH_fSH_fLNS_15FloatRoundStyleE2EEESG_S1I_JEEENS4_5SM1004TMEM4LOAD26SM100_TMEM_LOAD_16dp256b4xESY_S18_NS4_17SM75_U32x4_LDSM_NENS4_14SM90_TMA_STOREES18_NS4_17SM90_U32x4_STSM_NENS4_39AutoVectorizingCopyWithAssumedAlignmentILi128EEEEEEvvEEEEvNT_6ParamsE)
	.align		4
        /*000c*/ 	.word	index@(__assertfail)
	.align		4
        /*0010*/ 	.word	0x00000000
	.align		4
        /*0014*/ 	.word	0xfffffffe
	.align		4
        /*0018*/ 	.word	0x00000000
	.align		4
        /*001c*/ 	.word	0xfffffffd
	.align		4
        /*0020*/ 	.word	0x00000000
	.align		4
        /*0024*/ 	.word	0xfffffffc


//--------------------- .nv.constant4             --------------------------
	.section	.nv.constant4,"a",@progbits
	.align	8
	.align		8
.nv.constant4:
        /*0000*/ 	.dword	__assertfail
	.align		8
        /*0008*/ 	.dword	__unnamed_1
	.align		8
        /*0010*/ 	.dword	__unnamed_2
	.align		8
        /*0018*/ 	.dword	_ZN40_INTERNAL_49113de9_4_k_cu_2e24acab_305944cuda3std3__45__cpo5beginE
	.align		8
        /*0020*/ 	.dword	_ZN40_INTERNAL_49113de9_4_k_cu_2e24acab_305944cuda3std3__45__cpo3endE
	.align		8
        /*0028*/ 	.dword	_ZN40_INTERNAL_49113de9_4_k_cu_2e24acab_305944cuda3std3__45__cpo6cbeginE
	.align		8
        /*0030*/ 	.dword	_ZN40_INTERNAL_49113de9_4_k_cu_2e24acab_305944cuda3std3__45__cpo4cendE
	.align		8
        /*0038*/ 	.dword	_ZN40_INTERNAL_49113de9_4_k_cu_2e24acab_305944cuda3std3__442_GLOBAL__N__49113de9_4_k_cu_2e24acab_305946ignoreE
	.align		8
        /*0040*/ 	.dword	_ZN40_INTERNAL_49113de9_4_k_cu_2e24acab_305944cuda3std3__419piecewise_constructE
	.align		8
        /*0048*/ 	.dword	_ZN40_INTERNAL_49113de9_4_k_cu_2e24acab_305944cuda3std3__48in_placeE
	.align		8
        /*0050*/ 	.dword	_ZN40_INTERNAL_49113de9_4_k_cu_2e24acab_305944cuda3std6ranges3__45__cpo4swapE
	.align		8
        /*0058*/ 	.dword	_ZN40_INTERNAL_49113de9_4_k_cu_2e24acab_305944cuda3std6ranges3__45__cpo9iter_moveE
	.align		8
        /*0060*/ 	.dword	_ZN40_INTERNAL_49113de9_4_k_cu_2e24acab_305944cute7productE
	.align		8
        /*0068*/ 	.dword	_ZN40_INTERNAL_49113de9_4_k_cu_2e24acab_305944cute1_E
	.align		8
        /*0070*/ 	.dword	$str$25
	.align		8
        /*0078*/ 	.dword	$str$26
	.align		8
        /*0080*/ 	.dword	$str$27
	.align		8
        /*0088*/ 	.dword	$str$28


//--------------------- .text._ZN7cutlass13device_kernelINS_4gemm6kernel13GemmUniversalIN4cute5tupleIJiiiiEEENS1_10collective13CollectiveMmaINS1_35MainloopSm100TmaUmmaWarpSpecializedILi26ELi2ELi4ENS5_IJNS4_1CILi1EEESB_SB_EEEEENS5_IJNSA_ILi64EEESE_NSA_ILi32EEEEEENS_6half_tENS5_IJlSB_lEEESH_SI_NS4_8TiledMMAINS4_8MMA_AtomIJNS4_20SM100_MMA_F16BF16_SSISH_SH_fLi64ELi64ELNS4_4UMMA5MajorE0ELSN_0ELNSM_7ScaleInE0ELSO_0EEEEEENS4_6LayoutISC_NS5_IJNSA_ILi0EEESS_SS_EEEEENS5_IJNS4_10UnderscoreESV_SV_EEEEENS4_13SM90_TMA_LOADENS4_14ComposedLayoutINS4_7SwizzleILi2ELi4ELi3EEENS4_18smem_ptr_flag_bitsILi16EEENSR_INS5_IJNSA_ILi8EEESF_EEENS5_IJSF_SB_EEEEEEEvNS4_8identityESY_S18_vS19_EENS_8epilogue10collective18CollectiveEpilogueINS1B_23Sm100TmaWarpSpecializedILi3ELi2ELi16ELb1ELb0EEEJSG_NS5_IJNSR_ISE_SB_EENSR_ISF_SB_EEEEESH_SI_SH_SI_NS1B_6fusion15FusionCallbacksIS1F_NS1J_17LinearCombinationISH_fSH_fLNS_15FloatRoundStyleE2EEESG_S1I_JEEENS4_5SM1004TMEM4LOAD26SM100_TMEM_LOAD_16dp256b4xESY_S18_NS4_17SM75_U32x4_LDSM_NENS4_14SM90_TMA_STOREES18_NS4_17SM90_U32x4_STSM_NENS4_39AutoVectorizingCopyWithAssumedAlignmentILi128EEEEEEvvEEEEvNT_6ParamsE --------------------------
	.section	.text._ZN7cutlass13device_kernelINS_4gemm6kernel13GemmUniversalIN4cute5tupleIJiiiiEEENS1_10collective13CollectiveMmaINS1_35MainloopSm100TmaUmmaWarpSpecializedILi26ELi2ELi4ENS5_IJNS4_1CILi1EEESB_SB_EEEEENS5_IJNSA_ILi64EEESE_NSA_ILi32EEEEEENS_6half_tENS5_IJlSB_lEEESH_SI_NS4_8TiledMMAINS4_8MMA_AtomIJNS4_20SM100_MMA_F16BF16_SSISH_SH_fLi64ELi64ELNS4_4UMMA5MajorE0ELSN_0ELNSM_7ScaleInE0ELSO_0EEEEEENS4_6LayoutISC_NS5_IJNSA_ILi0EEESS_SS_EEEEENS5_IJNS4_10UnderscoreESV_SV_EEEEENS4_13SM90_TMA_LOADENS4_14ComposedLayoutINS4_7SwizzleILi2ELi4ELi3EEENS4_18smem_ptr_flag_bitsILi16EEENSR_INS5_IJNSA_ILi8EEESF_EEENS5_IJSF_SB_EEEEEEEvNS4_8identityESY_S18_vS19_EENS_8epilogue10collective18CollectiveEpilogueINS1B_23Sm100TmaWarpSpecializedILi3ELi2ELi16ELb1ELb0EEEJSG_NS5_IJNSR_ISE_SB_EENSR_ISF_SB_EEEEESH_SI_SH_SI_NS1B_6fusion15FusionCallbacksIS1F_NS1J_17LinearCombinationISH_fSH_fLNS_15FloatRoundStyleE2EEESG_S1I_JEEENS4_5SM1004TMEM4LOAD26SM100_TMEM_LOAD_16dp256b4xESY_S18_NS4_17SM75_U32x4_LDSM_NENS4_14SM90_TMA_STOREES18_NS4_17SM90_U32x4_STSM_NENS4_39AutoVectorizingCopyWithAssumedAlignmentILi128EEEEEEvvEEEEvNT_6ParamsE,"ax",@progbits
	.align	128
.text._ZN7cutlass13device_kernelINS_4gemm6kernel13GemmUniversalIN4cute5tupleIJiiiiEEENS1_10collective13CollectiveMmaINS1_35MainloopSm100TmaUmmaWarpSpecializedILi26ELi2ELi4ENS5_IJNS4_1CILi1EEESB_SB_EEEEENS5_IJNSA_ILi64EEESE_NSA_ILi32EEEEEENS_6half_tENS5_IJlSB_lEEESH_SI_NS4_8TiledMMAINS4_8MMA_AtomIJNS4_20SM100_MMA_F16BF16_SSISH_SH_fLi64ELi64ELNS4_4UMMA5MajorE0ELSN_0ELNSM_7ScaleInE0ELSO_0EEEEEENS4_6LayoutISC_NS5_IJNSA_ILi0EEESS_SS_EEEEENS5_IJNS4_10UnderscoreESV_SV_EEEEENS4_13SM90_TMA_LOADENS4_14ComposedLayoutINS4_7SwizzleILi2ELi4ELi3EEENS4_18smem_ptr_flag_bitsILi16EEENSR_INS5_IJNSA_ILi8EEESF_EEENS5_IJSF_SB_EEEEEEEvNS4_8identityESY_S18_vS19_EENS_8epilogue10collective18CollectiveEpilogueINS1B_23Sm100TmaWarpSpecializedILi3ELi2ELi16ELb1ELb0EEEJSG_NS5_IJNSR_ISE_SB_EENSR_ISF_SB_EEEEESH_SI_SH_SI_NS1B_6fusion15FusionCallbacksIS1F_NS1J_17LinearCombinationISH_fSH_fLNS_15FloatRoundStyleE2EEESG_S1I_JEEENS4_5SM1004TMEM4LOAD26SM100_TMEM_LOAD_16dp256b4xESY_S18_NS4_17SM75_U32x4_LDSM_NENS4_14SM90_TMA_STOREES18_NS4_17SM90_U32x4_STSM_NENS4_39AutoVectorizingCopyWithAssumedAlignmentILi128EEEEEEvvEEEEvNT_6ParamsE:
        .type           _ZN7cutlass13device_kernelINS_4gemm6kernel13GemmUniversalIN4cute5tupleIJiiiiEEENS1_10collective13CollectiveMmaINS1_35MainloopSm100TmaUmmaWarpSpecializedILi26ELi2ELi4ENS5_IJNS4_1CILi1EEESB_SB_EEEEENS5_IJNSA_ILi64EEESE_NSA_ILi32EEEEEENS_6half_tENS5_IJlSB_lEEESH_SI_NS4_8TiledMMAINS4_8MMA_AtomIJNS4_20SM100_MMA_F16BF16_SSISH_SH_fLi64ELi64ELNS4_4UMMA5MajorE0ELSN_0ELNSM_7ScaleInE0ELSO_0EEEEEENS4_6LayoutISC_NS5_IJNSA_ILi0EEESS_SS_EEEEENS5_IJNS4_10UnderscoreESV_SV_EEEEENS4_13SM90_TMA_LOADENS4_14ComposedLayoutINS4_7SwizzleILi2ELi4ELi3EEENS4_18smem_ptr_flag_bitsILi16EEENSR_INS5_IJNSA_ILi8EEESF_EEENS5_IJSF_SB_EEEEEEEvNS4_8identityESY_S18_vS19_EENS_8epilogue10collective18CollectiveEpilogueINS1B_23Sm100TmaWarpSpecializedILi3ELi2ELi16ELb1ELb0EEEJSG_NS5_IJNSR_ISE_SB_EENSR_ISF_SB_EEEEESH_SI_SH_SI_NS1B_6fusion15FusionCallbacksIS1F_NS1J_17LinearCombinationISH_fSH_fLNS_15FloatRoundStyleE2EEESG_S1I_JEEENS4_5SM1004TMEM4LOAD26SM100_TMEM_LOAD_16dp256b4xESY_S18_NS4_17SM75_U32x4_LDSM_NENS4_14SM90_TMA_STOREES18_NS4_17SM90_U32x4_STSM_NENS4_39AutoVectorizingCopyWithAssumedAlignmentILi128EEEEEEvvEEEEvNT_6ParamsE,@function
        .size           _ZN7cutlass13device_kernelINS_4gemm6kernel13GemmUniversalIN4cute5tupleIJiiiiEEENS1_10collective13CollectiveMmaINS1_35MainloopSm100TmaUmmaWarpSpecializedILi26ELi2ELi4ENS5_IJNS4_1CILi1EEESB_SB_EEEEENS5_IJNSA_ILi64EEESE_NSA_ILi32EEEEEENS_6half_tENS5_IJlSB_lEEESH_SI_NS4_8TiledMMAINS4_8MMA_AtomIJNS4_20SM100_MMA_F16BF16_SSISH_SH_fLi64ELi64ELNS4_4UMMA5MajorE0ELSN_0ELNSM_7ScaleInE0ELSO_0EEEEEENS4_6LayoutISC_NS5_IJNSA_ILi0EEESS_SS_EEEEENS5_IJNS4_10UnderscoreESV_SV_EEEEENS4_13SM90_TMA_LOADENS4_14ComposedLayoutINS4_7SwizzleILi2ELi4ELi3EEENS4_18smem_ptr_flag_bitsILi16EEENSR_INS5_IJNSA_ILi8EEESF_EEENS5_IJSF_SB_EEEEEEEvNS4_8identityESY_S18_vS19_EENS_8epilogue10collective18CollectiveEpilogueINS1B_23Sm100TmaWarpSpecializedILi3ELi2ELi16ELb1ELb0EEEJSG_NS5_IJNSR_ISE_SB_EENSR_ISF_SB_EEEEESH_SI_SH_SI_NS1B_6fusion15FusionCallbacksIS1F_NS1J_17LinearCombinationISH_fSH_fLNS_15FloatRoundStyleE2EEESG_S1I_JEEENS4_5SM1004TMEM4LOAD26SM100_TMEM_LOAD_16dp256b4xESY_S18_NS4_17SM75_U32x4_LDSM_NENS4_14SM90_TMA_STOREES18_NS4_17SM90_U32x4_STSM_NENS4_39AutoVectorizingCopyWithAssumedAlignmentILi128EEEEEEvvEEEEvNT_6ParamsE,(.L_x_221 - _ZN7cutlass13device_kernelINS_4gemm6kernel13GemmUniversalIN4cute5tupleIJiiiiEEENS1_10collective13CollectiveMmaINS1_35MainloopSm100TmaUmmaWarpSpecializedILi26ELi2ELi4ENS5_IJNS4_1CILi1EEESB_SB_EEEEENS5_IJNSA_ILi64EEESE_NSA_ILi32EEEEEENS_6half_tENS5_IJlSB_lEEESH_SI_NS4_8TiledMMAINS4_8MMA_AtomIJNS4_20SM100_MMA_F16BF16_SSISH_SH_fLi64ELi64ELNS4_4UMMA5MajorE0ELSN_0ELNSM_7ScaleInE0ELSO_0EEEEEENS4_6LayoutISC_NS5_IJNSA_ILi0EEESS_SS_EEEEENS5_IJNS4_10UnderscoreESV_SV_EEEEENS4_13SM90_TMA_LOADENS4_14ComposedLayoutINS4_7SwizzleILi2ELi4ELi3EEENS4_18smem_ptr_flag_bitsILi16EEENSR_INS5_IJNSA_ILi8EEESF_EEENS5_IJSF_SB_EEEEEEEvNS4_8identityESY_S18_vS19_EENS_8epilogue10collective18CollectiveEpilogueINS1B_23Sm100TmaWarpSpecializedILi3ELi2ELi16ELb1ELb0EEEJSG_NS5_IJNSR_ISE_SB_EENSR_ISF_SB_EEEEESH_SI_SH_SI_NS1B_6fusion15FusionCallbacksIS1F_NS1J_17LinearCombinationISH_fSH_fLNS_15FloatRoundStyleE2EEESG_S1I_JEEENS4_5SM1004TMEM4LOAD26SM100_TMEM_LOAD_16dp256b4xESY_S18_NS4_17SM75_U32x4_LDSM_NENS4_14SM90_TMA_STOREES18_NS4_17SM90_U32x4_STSM_NENS4_39AutoVectorizingCopyWithAssumedAlignmentILi128EEEEEEvvEEEEvNT_6ParamsE)
        .other          _ZN7cutlass13device_kernelINS_4gemm6kernel13GemmUniversalIN4cute5tupleIJiiiiEEENS1_10collective13CollectiveMmaINS1_35MainloopSm100TmaUmmaWarpSpecializedILi26ELi2ELi4ENS5_IJNS4_1CILi1EEESB_SB_EEEEENS5_IJNSA_ILi64EEESE_NSA_ILi32EEEEEENS_6half_tENS5_IJlSB_lEEESH_SI_NS4_8TiledMMAINS4_8MMA_AtomIJNS4_20SM100_MMA_F16BF16_SSISH_SH_fLi64ELi64ELNS4_4UMMA5MajorE0ELSN_0ELNSM_7ScaleInE0ELSO_0EEEEEENS4_6LayoutISC_NS5_IJNSA_ILi0EEESS_SS_EEEEENS5_IJNS4_10UnderscoreESV_SV_EEEEENS4_13SM90_TMA_LOADENS4_14ComposedLayoutINS4_7SwizzleILi2ELi4ELi3EEENS4_18smem_ptr_flag_bitsILi16EEENSR_INS5_IJNSA_ILi8EEESF_EEENS5_IJSF_SB_EEEEEEEvNS4_8identityESY_S18_vS19_EENS_8epilogue10collective18CollectiveEpilogueINS1B_23Sm100TmaWarpSpecializedILi3ELi2ELi16ELb1ELb0EEEJSG_NS5_IJNSR_ISE_SB_EENSR_ISF_SB_EEEEESH_SI_SH_SI_NS1B_6fusion15FusionCallbacksIS1F_NS1J_17LinearCombinationISH_fSH_fLNS_15FloatRoundStyleE2EEESG_S1I_JEEENS4_5SM1004TMEM4LOAD26SM100_TMEM_LOAD_16dp256b4xESY_S18_NS4_17SM75_U32x4_LDSM_NENS4_14SM90_TMA_STOREES18_NS4_17SM90_U32x4_STSM_NENS4_39AutoVectorizingCopyWithAssumedAlignmentILi128EEEEEEvvEEEEvNT_6ParamsE,@"STO_CUDA_ENTRY STV_DEFAULT"
_ZN7cutlass13device_kernelINS_4gemm6kernel13GemmUniversalIN4cute5tupleIJiiiiEEENS1_10collective13CollectiveMmaINS1_35MainloopSm100TmaUmmaWarpSpecializedILi26ELi2ELi4ENS5_IJNS4_1CILi1EEESB_SB_EEEEENS5_IJNSA_ILi64EEESE_NSA_ILi32EEEEEENS_6half_tENS5_IJlSB_lEEESH_SI_NS4_8TiledMMAINS4_8MMA_AtomIJNS4_20SM100_MMA_F16BF16_SSISH_SH_fLi64ELi64ELNS4_4UMMA5MajorE0ELSN_0ELNSM_7ScaleInE0ELSO_0EEEEEENS4_6LayoutISC_NS5_IJNSA_ILi0EEESS_SS_EEEEENS5_IJNS4_10UnderscoreESV_SV_EEEEENS4_13SM90_TMA_LOADENS4_14ComposedLayoutINS4_7SwizzleILi2ELi4ELi3EEENS4_18smem_ptr_flag_bitsILi16EEENSR_INS5_IJNSA_ILi8EEESF_EEENS5_IJSF_SB_EEEEEEEvNS4_8identityESY_S18_vS19_EENS_8epilogue10collective18CollectiveEpilogueINS1B_23Sm100TmaWarpSpecializedILi3ELi2ELi16ELb1ELb0EEEJSG_NS5_IJNSR_ISE_SB_EENSR_ISF_SB_EEEEESH_SI_SH_SI_NS1B_6fusion15FusionCallbacksIS1F_NS1J_17LinearCombinationISH_fSH_fLNS_15FloatRoundStyleE2EEESG_S1I_JEEENS4_5SM1004TMEM4LOAD26SM100_TMEM_LOAD_16dp256b4xESY_S18_NS4_17SM75_U32x4_LDSM_NENS4_14SM90_TMA_STOREES18_NS4_17SM90_U32x4_STSM_NENS4_39AutoVectorizingCopyWithAssumedAlignmentILi128EEEEEEvvEEEEvNT_6ParamsE:
[----:B------:R-:W1:Y:S01]  /*0000*/  LDC R1, c[0x0][0x37c] ;  /* 0x0000df00ff017b82 */ /* 0x000e620000000800 */
[----:B------:R-:W2:Y:S01]  /*0010*/  S2R R70, SR_TID.X ;  /* 0x0000000000467919 */ /* 0x000ea20000002100 */
[----:B------:R-:W3:Y:S01]  /*0020*/  LDCU.64 UR4, c[0x0][0x890] ;  /* 0x00011200ff0477ac */ /* 0x000ee20008000a00 */
[----:B------:R-:W-:Y:S02]  /*0030*/  PRMT R60, RZ, 0x7610, R60 ;  /* 0x00007610ff3c7816 */ /* 0x000fe4000000003c */
[----:B------:R-:W-:Y:S01]  /*0040*/  ELECT P5, URZ, PT ;  /* 0x0000000000ff782f */ /* 0x000fe200038a0000 */
[----:B------:R-:W4:Y:S01]  /*0050*/  LDCU.64 UR46, c[0x0][0x358] ;  /* 0x00006b00ff2e77ac */ /* 0x000f220008000a00 */
[----:B---3--:R-:W-:-:S04]  /*0060*/  UISETP.NE.U32.AND UP0, UPT, UR4, URZ, UPT ;  /* 0x000000ff0400728c */ /* 0x008fc8000bf05070 */
[----:B------:R-:W-:Y:S01]  /*0070*/  UISETP.NE.AND.EX UP0, UPT, UR5, URZ, UPT, UP0 ;  /* 0x000000ff0500728c */ /* 0x000fe2000bf05300 */
[----:B--2---:R-:W-:-:S05]  /*0080*/  SHF.R.U32.HI R65, RZ, 0x5, R70 ;  /* 0x00000005ff417819 */ /* 0x004fca0000011646 */
[----:B------:R-:W2:Y:S02]  /*0090*/  SHFL.IDX PT, R0, R65, RZ, 0x1f ;  /* 0x00001fff41007589 */ /* 0x000ea400000e0000 */
[----:B--2---:R-:W-:Y:S01]  /*00a0*/  R2UR UR8, R0 ;  /* 0x00000000000872ca */ /* 0x004fe200000e0000 */
[----:B-1--4-:R-:W-:-:S14]  /*00b0*/  BRA.U UP0, `(.L_x_0) ;  /* 0x00000001002c7547 */ /* 0x012fdc000b800000 */
[----:B------:R-:W1:Y:S02]  /*00c0*/  LDCU.64 UR6, c[0x0][0x888] ;  /* 0x00011100ff0677ac */ /* 0x000e640008000a00 */
[----:B-1----:R-:W-:-:S04]  /*00d0*/  UISETP.NE.U32.AND UP0, UPT, UR6, URZ, UPT ;  /* 0x000000ff0600728c */ /* 0x002fc8000bf05070 */
[----:B------:R-:W-:-:S09]  /*00e0*/  UISETP.NE.AND.EX UP0, UPT, UR7, URZ, UPT, UP0 ;  /* 0x000000ff0700728c */ /* 0x000fd2000bf05300 */
[----:B------:R-:W-:Y:S05]  /*00f0*/  BRA.U !UP0, `(.L_x_1) ;  /* 0x0000000108107547 */ /* 0x000fea000b800000 */
[----:B------:R-:W1:Y:S02]  /*0100*/  LDC.64 R2, c[0x0][0x888] ;  /* 0x00022200ff027b82 */ /* 0x000e640000000a00 */
[----:B-1----:R1:W5:Y:S01]  /*0110*/  LDG.E R35, desc[UR46][R2.64] ;  /* 0x0000002e02237981 */ /* 0x002362000c1e1900 */
[----:B------:R-:W-:Y:S01]  /*0120*/  HFMA2 R60, -RZ, RZ, 0, 5.9604644775390625e-08 ;  /* 0x00000001ff3c7431 */ /* 0x000fe200000001ff */
[----:B------:R-:W-:Y:S05]  /*0130*/  BRA `(.L_x_0) ;  /* 0x00000000000c7947 */ /* 0x000fea0003800000 */
.L_x_1:
[----:B------:R-:W1:Y:S01]  /*0140*/  LDCU UR6, c[0x0][0x880] ;  /* 0x00011000ff0677ac */ /* 0x000e620008000800 */
[----:B------:R-:W-:Y:S01]  /*0150*/  HFMA2 R60, -RZ, RZ, 0, 5.9604644775390625e-08 ;  /* 0x00000001ff3c7431 */ /* 0x000fe200000001ff */
[----:B-1----:R-:W-:-:S07]  /*0160*/  MOV R35, UR6 ;  /* 0x0000000600237c02 */ /* 0x002fce0008000f00 */
.L_x_0:
[----:B------:R-:W2:Y:S02]  /*0170*/  LDCU.64 UR6, c[0x0][0x8b0] ;  /* 0x00011600ff0677ac */ /* 0x000ea40008000a00 */
[----:B--2---:R-:W-:-:S04]  /*0180*/  UISETP.NE.U32.AND UP0, UPT, UR6, URZ, UPT ;  /* 0x000000ff0600728c */ /* 0x004fc8000bf05070 */
[----:B------:R-:W-:-:S09]  /*0190*/  UISETP.NE.AND.EX UP0, UPT, UR7, URZ, UPT, UP0 ;  /* 0x000000ff0700728c */ /* 0x000fd2000bf05300 */
[----:B------:R-:W-:Y:S05]  /*01a0*/  BRA.U UP0, `(.L_x_2) ;  /* 0x0000000100247547 */ /* 0x000fea000b800000 */
[----:B------:R-:W2:Y:S02]  /*01b0*/  LDCU.64 UR6, c[0x0][0x8a8] ;  /* 0x00011500ff0677ac */ /* 0x000ea40008000a00 */
[----:B--2---:R-:W-:-:S04]  /*01c0*/  UISETP.NE.U32.AND UP0, UPT, UR6, URZ, UPT ;  /* 0x000000ff0600728c */ /* 0x004fc8000bf05070 */
[----:B------:R-:W-:-:S09]  /*01d0*/  UISETP.NE.AND.EX UP0, UPT, UR7, URZ, UPT, UP0 ;  /* 0x000000ff0700728c */ /* 0x000fd2000bf05300 */
[----:B------:R-:W-:Y:S05]  /*01e0*/  BRA.U !UP0, `(.L_x_3) ;  /* 0x00000001080c7547 */ /* 0x000fea000b800000 */
[----:B-1----:R-:W1:Y:S02]  /*01f0*/  LDC.64 R2, c[0x0][0x8a8] ;  /* 0x00022a00ff027b82 */ /* 0x002e640000000a00 */
[----:B-1----:R2:W5:Y:S01]  /*0200*/  LDG.E R33, desc[UR46][R2.64] ;  /* 0x0000002e02217981 */ /* 0x002562000c1e1900 */
[----:B------:R-:W-:Y:S05]  /*0210*/  BRA `(.L_x_2) ;  /* 0x0000000000087947 */ /* 0x000fea0003800000 */
.L_x_3:
[----:B------:R-:W2:Y:S02]  /*0220*/  LDCU UR6, c[0x0][0x8a0] ;  /* 0x00011400ff0677ac */ /* 0x000ea40008000800 */
[----:B--2---:R-:W-:Y:S02]  /*0230*/  MOV R33, UR6 ;  /* 0x0000000600217c02 */ /* 0x004fe40008000f00 */
.L_x_2:
[----:B------:R-:W-:Y:S01]  /*0240*/  IMAD.U32 R0, RZ, RZ, UR8 ;  /* 0x00000008ff007e24 */ /* 0x000fe2000f8e00ff */
[----:B------:R-:W-:Y:S04]  /*0250*/  BSSY.RECONVERGENT B0, `(.L_x_4) ;  /* 0x000000c000007945 */ /* 0x000fe80003800200 */
[C---:B------:R-:W-:Y:S02]  /*0260*/  ISETP.NE.OR P1, PT, R0.reuse, 0x1, !P5 ;  /* 0x000000010000780c */ /* 0x040fe40006f25670 */
[----:B------:R-:W-:-:S11]  /*0270*/  ISETP.NE.OR P0, PT, R0, 0x3, !P5 ;  /* 0x000000030000780c */ /* 0x000fd60006f05670 */
[----:B------:R-:W-:Y:S05]  /*0280*/  @P1 BRA `(.L_x_5) ;  /* 0x0000000000201947 */ /* 0x000fea0003800000 */
[----:B------:R-:W3:Y:S02]  /*0290*/  LDCU.64 UR6, c[0x0][0x348] ;  /* 0x00006900ff0677ac */ /* 0x000ee40008000a00 */
[----:B---3--:R-:W-:Y:S02]  /*02a0*/  UIADD3 UR10, UP1, UPT, UR6, 0x80, URZ ;  /* 0x00000080060a7890 */ /* 0x008fe4000ff3e0ff */
[----:B------:R-:W-:Y:S02]  /*02b0*/  UIADD3 UR6, UP0, UPT, UR6, 0x180, URZ ;  /* 0x0000018006067890 */ /* 0x000fe4000ff1e0ff */
[----:B------:R-:W-:Y:S02]  /*02c0*/  UIADD3.X UR11, UPT, UPT, URZ, UR7, URZ, UP1, !UPT ;  /* 0x00000007ff0b7290 */ /* 0x000fe40008ffe4ff */
[----:B------:R-:W-:-:S07]  /*02d0*/  UIADD3.X UR7, UPT, UPT, URZ, UR7, URZ, UP0, !UPT ;  /* 0x00000007ff077290 */ /* 0x000fce00087fe4ff */
[----:B------:R3:W-:Y:S02]  /*02e0*/  UTMACCTL.PF [UR10] ;  /* 0x000000000a0079b9 */ /* 0x0007e40008040000 */
[----:B------:R3:W-:Y:S02]  /*02f0*/  UTMACCTL.PF [UR6] ;  /* 0x00000000060079b9 */ /* 0x0007e40008040000 */
[----:B---3--:R-:W-:Y:S01]  /*0300*/  NOP ;  /* 0x0000000000007918 */ /* 0x008fe20000000000 */
.L_x_5:
[----:B------:R-:W-:Y:S05]  /*0310*/  BSYNC.RECONVERGENT B0 ;  /* 0x0000000000007941 */ /* 0x000fea0003800200 */
.L_x_4:
[----:B------:R-:W-:Y:S04]  /*0320*/  BSSY.RECONVERGENT B0, `(.L_x_6) ;  /* 0x000000a000007945 */ /* 0x000fe80003800200 */
        /* <DEDUP_REMOVED lines=9> */
.L_x_7:
[----:B------:R-:W-:Y:S05]  /*03c0*/  BSYNC.RECONVERGENT B0 ;  /* 0x0000000000007941 */ /* 0x000fea0003800200 */
.L_x_6:
[----:B------:R-:W3:Y:S01]  /*03d0*/  LDCU.64 UR6, c[0x0][0x888] ;  /* 0x00011100ff0677ac */ /* 0x000ee20008000a00 */
[----:B------:R-:W-:Y:S02]  /*03e0*/  UISETP.EQ.U32.AND UP1, UPT, UR4, URZ, UPT ;  /* 0x000000ff0400728c */ /* 0x000fe4000bf22070 */
[----:B------:R-:W-:Y:S02]  /*03f0*/  UPLOP3.LUT UP2, UPT, UPT, UPT, UPT, 0x80, 0x8 ;  /* 0x000000000008789c */ /* 0x000fe40003f4f070 */
[----:B---3--:R-:W-:-:S04]  /*0400*/  UISETP.NE.U32.AND UP0, UPT, UR6, URZ, UPT ;  /* 0x000000ff0600728c */ /* 0x008fc8000bf05070 */
[----:B------:R-:W-:-:S04]  /*0410*/  UISETP.NE.AND.EX UP0, UPT, UR7, URZ, UPT, UP0 ;  /* 0x000000ff0700728c */ /* 0x000fc8000bf05300 */
[----:B------:R-:W-:-:S04]  /*0420*/  UISETP.EQ.OR.EX UP3, UPT, UR5, URZ, !UP0, UP1 ;  /* 0x000000ff0500728c */ /* 0x000fc8000c762710 */
[----:B------:R-:W-:-:S05]  /*0430*/  UP2UR UR53, UPR, URZ, 0x8 ;  /* 0x00000008ff357883 */ /* 0x000fca0008000000 */
[----:B------:R-:W-:Y:S07]  /*0440*/  BRA.U !UP3, `(.L_x_8) ;  /* 0x000000010b207547 */ /* 0x000fee000b800000 */
[----:B------:R-:W-:Y:S01]  /*0450*/  UISETP.NE.U32.AND UP2, UPT, UR4, URZ, UPT ;  /* 0x000000ff0400728c */ /* 0x000fe2000bf45070 */
[----:B-----5:R-:W-:Y:S01]  /*0460*/  FSETP.NEU.AND P0, PT, R35, RZ, PT ;  /* 0x000000ff2300720b */ /* 0x020fe20003f0d000 */
[----:B------:R-:W-:Y:S02]  /*0470*/  USEL UR4, URZ, 0xffffffff, UP0 ;  /* 0xffffffffff047887 */ /* 0x000fe40008000000 */
[----:B------:R-:W-:-:S10]  /*0480*/  UISETP.NE.AND.EX UP2, UPT, UR5, URZ, UPT, UP2 ;  /* 0x000000ff0500728c */ /* 0x000fd4000bf45320 */
[----:B------:R-:W-:Y:S01]  /*0490*/  VOTEU.ANY UP1, P0 ;  /* 0x0000000000ff7886 */ /* 0x000fe20000020100 */
[----:B------:R-:W-:-:S04]  /*04a0*/  @!UP2 USEL UR4, URZ, 0xffffffff, UP1 ;  /* 0xffffffffff04a887 */ /* 0x000fc80008800000 */
[----:B------:R-:W-:-:S04]  /*04b0*/  ULOP3.LUT UR4, UR4, 0x1, URZ, 0xc0, !UPT ;  /* 0x0000000104047892 */ /* 0x000fc8000f8ec0ff */
[----:B------:R-:W-:-:S11]  /*04c0*/  UISETP.NE.U32.AND UP2, UPT, UR4, 0x1, UPT ;  /* 0x000000010400788c */ /* 0x000fd6000bf45070 */
.L_x_8:
[----:B-12---:R-:W1:Y:S01]  /*04d0*/  SHFL.IDX PT, R2, R65, RZ, 0x1f ;  /* 0x00001fff41027589 */ /* 0x006e6200000e0000 */
[----:B------:R-:W-:-:S04]  /*04e0*/  UISETP.NE.AND UP1, UPT, UR8, 0x2, UPT ;  /* 0x000000020800788c */ /* 0x000fc8000bf25270 */
[----:B------:R-:W-:Y:S01]  /*04f0*/  USEL UR6, URZ, 0x1, UP1 ;  /* 0x00000001ff067887 */ /* 0x000fe20008800000 */
[----:B-1----:R-:W-:-:S13]  /*0500*/  ISETP.NE.AND P0, PT, R2, RZ, PT ;  /* 0x000000ff0200720c */ /* 0x002fda0003f05270 */
[----:B------:R-:W-:Y:S05]  /*0510*/  @P0 BRA `(.L_x_9) ;  /* 0x0000000400040947 */ /* 0x000fea0003800000 */
[----:B------:R-:W-:Y:S01]  /*0520*/  ELECT P0, URZ, PT ;  /* 0x0000000000ff782f */ /* 0x000fe20003800000 */
[----:B------:R-:W-:-:S12]  /*0530*/  BSSY.RECONVERGENT B0, `(.L_x_9) ;  /* 0x000003f000007945 */ /* 0x000fd80003800200 */
[----:B------:R-:W-:Y:S05]  /*0540*/  @!P0 BRA `(.L_x_10) ;  /* 0x0000000000f48947 */ /* 0x000fea0003800000 */
[----:B------:R-:W1:Y:S01]  /*0550*/  S2UR UR5, SR_CgaCtaId ;  /* 0x00000000000579c3 */ /* 0x000e620000008800 */
[----:B------:R-:W-:Y:S01]  /*0560*/  UMOV UR7, 0x400 ;  /* 0x0000040000077882 */ /* 0x000fe20000000000 */
[----:B------:R-:W-:Y:S02]  /*0570*/  UMOV UR4, 0x1 ;  /* 0x0000000100047882 */ /* 0x000fe40000000000 */
[----:B------:R-:W-:-:S04]  /*0580*/  UIADD3 UR10, UPT, UPT, -UR4, 0x100000, URZ ;  /* 0x00100000040a7890 */ /* 0x000fc8000fffe1ff */
[----:B------:R-:W-:Y:S02]  /*0590*/  USHF.L.U32 UR11, UR10, 0xb, URZ ;  /* 0x0000000b0a0b7899 */ /* 0x000fe400080006ff */
[----:B------:R-:W-:Y:S02]  /*05a0*/  USHF.L.U32 UR10, UR10, 0x1, URZ ;  /* 0x000000010a0a7899 */ /* 0x000fe400080006ff */
[----:B-1----:R-:W-:Y:S01]  /*05b0*/  ULEA UR5, UR5, UR7, 0x18 ;  /* 0x0000000705057291 */ /* 0x002fe2000f8ec0ff */
[----:B------:R-:W1:Y:S11]  /*05c0*/  FENCE.VIEW.ASYNC.S ;  /* 0x00000000000073c6 */ /* 0x000e760000000000 */
[----:B-1----:R1:W2:Y:S01]  /*05d0*/  SYNCS.EXCH.64 URZ, [UR5], UR10 ;  /* 0x0000000a05ff75b2 */ /* 0x0022a20008000100 */
[----:B------:R1:W3:Y:S01]  /*05e0*/  SYNCS.EXCH.64 URZ, [UR5+0xd0], UR10 ;  /* 0x0000d00a05ff75b2 */ /* 0x0002e20008000100 */
[----:B------:R1:W4:Y:S01]  /*05f0*/  SYNCS.EXCH.64 URZ, [UR5+0x8], UR10 ;  /* 0x0000080a05ff75b2 */ /* 0x0003220008000100 */
[----:B------:R1:W1:Y:S01]  /*0600*/  SYNCS.EXCH.64 URZ, [UR5+0xd8], UR10 ;  /* 0x0000d80a05ff75b2 */ /* 0x0002620008000100 */
        /* <DEDUP_REMOVED lines=48> */
[----:B--234-:R-:W-:Y:S01]  /*0910*/  NOP ;  /* 0x0000000000007918 */ /* 0x01cfe20000000000 */
.L_x_10:
[----:B-1----:R-:W-:Y:S05]  /*0920*/  BSYNC.RECONVERGENT B0 ;  /* 0x0000000000007941 */ /* 0x002fea0003800200 */
.L_x_9:
[----:B------:R-:W1:Y:S01]  /*0930*/  SHFL.IDX PT, R2, R65, RZ, 0x1f ;  /* 0x00001fff41027589 */ /* 0x000e6200000e0000 */
[----:B------:R-:W-:Y:S01]  /*0940*/  NOP ;  /* 0x0000000000007918 */ /* 0x000fe20000000000 */
[----:B-1----:R-:W-:-:S13]  /*0950*/  ISETP.NE.AND P0, PT, R2, 0x1, PT ;  /* 0x000000010200780c */ /* 0x002fda0003f05270 */
[----:B------:R-:W-:Y:S05]  /*0960*/  @P0 BRA `(.L_x_11) ;  /* 0x0000000000500947 */ /* 0x000fea0003800000 */
[----:B------:R-:W1:Y:S01]  /*0970*/  S2UR UR7, SR_CgaCtaId ;  /* 0x00000000000779c3 */ /* 0x000e620000008800 */
[----:B------:R-:W-:Y:S01]  /*0980*/  UMOV UR9, 0x400 ;  /* 0x0000040000097882 */ /* 0x000fe20000000000 */
[----:B------:R-:W-:Y:S01]  /*0990*/  UMOV UR5, 0x20 ;  /* 0x0000002000057882 */ /* 0x000fe20000000000 */
[----:B------:R-:W-:Y:S01]  /*09a0*/  UMOV UR4, 0x80 ;  /* 0x0000008000047882 */ /* 0x000fe20000000000 */
[----:B------:R-:W-:-:S04]  /*09b0*/  UIADD3 UR10, UPT, UPT, -UR5, 0x100000, URZ ;  /* 0x00100000050a7890 */ /* 0x000fc8000fffe1ff */
[----:B------:R-:W-:Y:S02]  /*09c0*/  USHF.L.U32 UR11, UR10, 0xb, URZ ;  /* 0x0000000b0a0b7899 */ /* 0x000fe400080006ff */
[----:B------:R-:W-:Y:S02]  /*09d0*/  USHF.L.U32 UR10, UR10, 0x1, URZ ;  /* 0x000000010a0a7899 */ /* 0x000fe400080006ff */
[----:B------:R-:W-:-:S04]  /*09e0*/  UIADD3 UR4, UPT, UPT, -UR4, 0x100000, URZ ;  /* 0x0010000004047890 */ /* 0x000fc8000fffe1ff */
[----:B------:R-:W-:Y:S02]  /*09f0*/  USHF.L.U32 UR5, UR4, 0xb, URZ ;  /* 0x0000000b04057899 */ /* 0x000fe400080006ff */
[----:B------:R-:W-:Y:S01]  /*0a00*/  USHF.L.U32 UR4, UR4, 0x1, URZ ;  /* 0x0000000104047899 */ /* 0x000fe200080006ff */
[----:B------:R-:W-:Y:S01]  /*0a10*/  ELECT P0, URZ, PT ;  /* 0x0000000000ff782f */ /* 0x000fe20003800000 */
[----:B-1----:R-:W-:Y:S01]  /*0a20*/  ULEA UR7, UR7, UR9, 0x18 ;  /* 0x0000000907077291 */ /* 0x002fe2000f8ec0ff */
[----:B------:R-:W1:Y:S11]  /*0a30*/  FENCE.VIEW.ASYNC.S ;  /* 0x00000000000073c6 */ /* 0x000e760000000000 */
[----:B-1----:R1:W2:Y:S01]  /*0a40*/  SYNCS.EXCH.64 URZ, [UR7+0x1a0], UR10 ;  /* 0x0001a00a07ff75b2 */ /* 0x0022a20008000100 */
[----:B------:R1:W3:Y:S01]  /*0a50*/  SYNCS.EXCH.64 URZ, [UR7+0x1b8], UR4 ;  /* 0x0001b80407ff75b2 */ /* 0x0002e20008000100 */
[----:B------:R1:W4:Y:S01]  /*0a60*/  SYNCS.EXCH.64 URZ, [UR7+0x1a8], UR10 ;  /* 0x0001a80a07ff75b2 */ /* 0x0003220008000100 */
[----:B------:R1:W1:Y:S01]  /*0a70*/  SYNCS.EXCH.64 URZ, [UR7+0x1c0], UR4 ;  /* 0x0001c00407ff75b2 */ /* 0x0002620008000100 */
[----:B------:R1:W1:Y:S01]  /*0a80*/  SYNCS.EXCH.64 URZ, [UR7+0x1b0], UR10 ;  /* 0x0001b00a07ff75b2 */ /* 0x0002620008000100 */
[----:B------:R1:W1:Y:S01]  /*0a90*/  SYNCS.EXCH.64 URZ, [UR7+0x1c8], UR4 ;  /* 0x0001c80407ff75b2 */ /* 0x0002620008000100 */
[----:B------:R-:W-:Y:S01]  /*0aa0*/  NOP ;  /* 0x0000000000007918 */ /* 0x000fe20000000000 */
.L_x_11:
[----:B------:R-:W2:Y:S01]  /*0ab0*/  SHFL.IDX PT, R2, R65, RZ, 0x1f ;  /* 0x00001fff41027589 */ /* 0x000ea200000e0000 */
[----:B------:R-:W-:Y:S01]  /*0ac0*/  NOP ;  /* 0x0000000000007918 */ /* 0x000fe20000000000 */
[----:B--2---:R-:W-:-:S13]  /*0ad0*/  ISETP.NE.AND P0, PT, R2, 0x3, PT ;  /* 0x000000030200780c */ /* 0x004fda0003f05270 */
[----:B------:R-:W-:Y:S05]  /*0ae0*/  @P0 BRA `(.L_x_12) ;  /* 0x0000000000300947 */ /* 0x000fea0003800000 */
[----:B-1----:R-:W1:Y:S01]  /*0af0*/  S2UR UR5, SR_CgaCtaId ;  /* 0x00000000000579c3 */ /* 0x002e620000008800 */
[----:B------:R-:W-:Y:S01]  /*0b00*/  UMOV UR7, 0x400 ;  /* 0x0000040000077882 */ /* 0x000fe20000000000 */
[----:B------:R-:W-:Y:S01]  /*0b10*/  UMOV UR4, 0x20 ;  /* 0x0000002000047882 */ /* 0x000fe20000000000 */
[----:B------:R-:W-:Y:S01]  /*0b20*/  ELECT P0, URZ, PT ;  /* 0x0000000000ff782f */ /* 0x000fe20003800000 */
[----:B------:R-:W-:-:S04]  /*0b30*/  UIADD3 UR10, UPT, UPT, -UR4, 0x100000, URZ ;  /* 0x00100000040a7890 */ /* 0x000fc8000fffe1ff */
[----:B------:R-:W-:Y:S02]  /*0b40*/  USHF.L.U32 UR11, UR10, 0xb, URZ ;  /* 0x0000000b0a0b7899 */ /* 0x000fe400080006ff */
[----:B------:R-:W-:Y:S02]  /*0b50*/  USHF.L.U32 UR10, UR10, 0x1, URZ ;  /* 0x000000010a0a7899 */ /* 0x000fe400080006ff */
[----:B-1----:R-:W-:Y:S01]  /*0b60*/  ULEA UR5, UR5, UR7, 0x18 ;  /* 0x0000000705057291 */ /* 0x002fe2000f8ec0ff */
[----:B------:R-:W1:Y:S11]  /*0b70*/  FENCE.VIEW.ASYNC.S ;  /* 0x00000000000073c6 */ /* 0x000e760000000000 */
[----:B-1----:R2:W1:Y:S01]  /*0b80*/  SYNCS.EXCH.64 URZ, [UR5+0x1d0], UR10 ;  /* 0x0001d00a05ff75b2 */ /* 0x0024620008000100 */
[----:B------:R2:W1:Y:S02]  /*0b90*/  SYNCS.EXCH.64 URZ, [UR5+0x1d8], UR10 ;  /* 0x0001d80a05ff75b2 */ /* 0x0004640008000100 */
[----:B--2---:R-:W-:Y:S01]  /*0ba0*/  NOP ;  /* 0x0000000000007918 */ /* 0x004fe20000000000 */
.L_x_12:
[----:B------:R-:W2:Y:S01]  /*0bb0*/  SHFL.IDX PT, R2, R65, RZ, 0x1f ;  /* 0x00001fff41027589 */ /* 0x000ea200000e0000 */
[----:B------:R-:W-:Y:S01]  /*0bc0*/  NOP ;  /* 0x0000000000007918 */ /* 0x000fe20000000000 */
[----:B--2---:R-:W-:-:S13]  /*0bd0*/  ISETP.NE.AND P0, PT, R2, 0x4, PT ;  /* 0x000000040200780c */ /* 0x004fda0003f05270 */
[----:B------:R-:W-:Y:S05]  /*0be0*/  @P0 BRA `(.L_x_13) ;  /* 0x00000000004c0947 */ /* 0x000fea0003800000 */
[----:B-1----:R-:W1:Y:S01]  /*0bf0*/  S2UR UR5, SR_CgaCtaId ;  /* 0x00000000000579c3 */ /* 0x002e620000008800 */
[----:B------:R-:W-:Y:S01]  /*0c00*/  UMOV UR9, 0x100 ;  /* 0x0000010000097882 */ /* 0x000fe20000000000 */
[----:B------:R-:W-:Y:S01]  /*0c10*/  UMOV UR7, 0x400 ;  /* 0x0000040000077882 */ /* 0x000fe20000000000 */
[----:B------:R-:W-:Y:S01]  /*0c20*/  USEL UR9, UR9, 0xe0, UP2 ;  /* 0x000000e009097887 */ /* 0x000fe20009000000 */
[----:B------:R-:W-:Y:S01]  /*0c30*/  UMOV UR4, 0x1 ;  /* 0x0000000100047882 */ /* 0x000fe20000000000 */
[----:B------:R-:W-:Y:S01]  /*0c40*/  ELECT P0, URZ, PT ;  /* 0x0000000000ff782f */ /* 0x000fe20003800000 */
[----:B------:R-:W-:-:S04]  /*0c50*/  UIADD3 UR10, UPT, UPT, -UR4, 0x100000, URZ ;  /* 0x00100000040a7890 */ /* 0x000fc8000fffe1ff */
[----:B------:R-:W-:Y:S02]  /*0c60*/  USHF.L.U32 UR11, UR10, 0xb, URZ ;  /* 0x0000000b0a0b7899 */ /* 0x000fe400080006ff */
[----:B------:R-:W-:Y:S02]  /*0c70*/  USHF.L.U32 UR10, UR10, 0x1, URZ ;  /* 0x000000010a0a7899 */ /* 0x000fe400080006ff */
[----:B------:R-:W-:-:S04]  /*0c80*/  UIADD3 UR12, UPT, UPT, -UR9, 0x100000, URZ ;  /* 0x00100000090c7890 */ /* 0x000fc8000fffe1ff */
[----:B------:R-:W-:Y:S02]  /*0c90*/  USHF.L.U32 UR13, UR12, 0xb, URZ ;  /* 0x0000000b0c0d7899 */ /* 0x000fe400080006ff */
[----:B------:R-:W-:Y:S02]  /*0ca0*/  USHF.L.U32 UR12, UR12, 0x1, URZ ;  /* 0x000000010c0c7899 */ /* 0x000fe400080006ff */
[----:B-1----:R-:W-:Y:S01]  /*0cb0*/  ULEA UR5, UR5, UR7, 0x18 ;  /* 0x0000000705057291 */ /* 0x002fe2000f8ec0ff */
[----:B------:R-:W1:Y:S11]  /*0cc0*/  FENCE.VIEW.ASYNC.S ;  /* 0x00000000000073c6 */ /* 0x000e760000000000 */
[----:B-1----:R2:W1:Y:S01]  /*0cd0*/  SYNCS.EXCH.64 URZ, [UR5+0x1e0], UR10 ;  /* 0x0001e00a05ff75b2 */ /* 0x0024620008000100 */
[----:B------:R2:W1:Y:S01]  /*0ce0*/  SYNCS.EXCH.64 URZ, [UR5+0x1f0], UR12 ;  /* 0x0001f00c05ff75b2 */ /* 0x0004620008000100 */
[----:B------:R2:W1:Y:S01]  /*0cf0*/  SYNCS.EXCH.64 URZ, [UR5+0x1e8], UR10 ;  /* 0x0001e80a05ff75b2 */ /* 0x0004620008000100 */
[----:B------:R2:W1:Y:S02]  /*0d00*/  SYNCS.EXCH.64 URZ, [UR5+0x1f8], UR12 ;  /* 0x0001f80c05ff75b2 */ /* 0x0004640008000100 */
[----:B--2---:R-:W-:Y:S01]  /*0d10*/  NOP ;  /* 0x0000000000007918 */ /* 0x004fe20000000000 */
.L_x_13:
[----:B------:R-:W2:Y:S01]  /*0d20*/  SHFL.IDX PT, R2, R65, RZ, 0x1f ;  /* 0x00001fff41027589 */ /* 0x000ea200000e0000 */
[----:B------:R-:W-:Y:S01]  /*0d30*/  NOP ;  /* 0x0000000000007918 */ /* 0x000fe20000000000 */
[----:B--2---:R-:W-:-:S13]  /*0d40*/  ISETP.NE.AND P0, PT, R2, 0x5, PT ;  /* 0x000000050200780c */ /* 0x004fda0003f05270 */
[----:B------:R-:W-:Y:S05]  /*0d50*/  @P0 BRA `(.L_x_14) ;  /* 0x0000000000580947 */ /* 0x000fea0003800000 */
[----:B-1----:R-:W1:Y:S01]  /*0d60*/  S2UR UR7, SR_CgaCtaId ;  /* 0x00000000000779c3 */ /* 0x002e620000008800 */
        /* <DEDUP_REMOVED lines=12> */
[----:B-1----:R2:W1:Y:S01]  /*0e30*/  SYNCS.EXCH.64 URZ, [UR7+0x200], UR10 ;  /* 0x0002000a07ff75b2 */ /* 0x0024620008000100 */
[----:B------:R2:W1:Y:S01]  /*0e40*/  SYNCS.EXCH.64 URZ, [UR7+0x220], UR4 ;  /* 0x0002200407ff75b2 */ /* 0x0004620008000100 */
[----:B------:R2:W1:Y:S01]  /*0e50*/  SYNCS.EXCH.64 URZ, [UR7+0x208], UR10 ;  /* 0x0002080a07ff75b2 */ /* 0x0004620008000100 */
[----:B------:R2:W1:Y:S01]  /*0e60*/  SYNCS.EXCH.64 URZ, [UR7+0x228], UR4 ;  /* 0x0002280407ff75b2 */ /* 0x0004620008000100 */
[----:B------:R2:W1:Y:S01]  /*0e70*/  SYNCS.EXCH.64 URZ, [UR7+0x210], UR10 ;  /* 0x0002100a07ff75b2 */ /* 0x0004620008000100 */
[----:B------:R2:W1:Y:S01]  /*0e80*/  SYNCS.EXCH.64 URZ, [UR7+0x230], UR4 ;  /* 0x0002300407ff75b2 */ /* 0x0004620008000100 */
[----:B------:R2:W1:Y:S01]  /*0e90*/  SYNCS.EXCH.64 URZ, [UR7+0x218], UR10 ;  /* 0x0002180a07ff75b2 */ /* 0x0004620008000100 */
[----:B------:R2:W1:Y:S02]  /*0ea0*/  SYNCS.EXCH.64 URZ, [UR7+0x238], UR4 ;  /* 0x0002380407ff75b2 */ /* 0x0004640008000100 */
[----:B--2---:R-:W-:Y:S01]  /*0eb0*/  NOP ;  /* 0x0000000000007918 */ /* 0x004fe20000000000 */
.L_x_14:
        /* <DEDUP_REMOVED lines=18> */
.L_x_15:
[----:B-1----:R-:W1:Y:S01]  /*0fe0*/  S2UR UR5, SR_CTAID.X ;  /* 0x00000000000579c3 */ /* 0x002e620000002500 */
[----:B------:R-:W-:-:S05]  /*0ff0*/  CS2R.32 R59, SR_CgaSize ;  /* 0x00000000003b7805 */ /* 0x000fca0000008a00 */
[----:B------:R-:W-:-:S05]  /*1000*/  IMAD R59, R59, -0xa0, RZ ;  /* 0xffffff603b3b7824 */ /* 0x000fca00078e02ff */
[----:B------:R-:W-:-:S14]  /*1010*/  R2UR UR9, R59 ;  /* 0x000000003b0972ca */ /* 0x000fdc00000e0000 */
[----:B------:R-:W2:Y:S01]  /*1020*/  LDCU UR9, c[0x0][UR9+0x2b0] ;  /* 0x00005600090977ac */ /* 0x000ea20008000800 */
[----:B------:R-:W-:Y:S01]  /*1030*/  NOP ;  /* 0x0000000000007918 */ /* 0x000fe20000000000 */
[----:B------:R-:W-:-:S05]  /*1040*/  CS2R.32 R59, SR_CgaSize ;  /* 0x00000000003b7805 */ /* 0x000fca0000008a00 */
[----:B------:R-:W-:-:S05]  /*1050*/  IMAD R59, R59, -0xa0, RZ ;  /* 0xffffff603b3b7824 */ /* 0x000fca00078e02ff */
[----:B------:R-:W-:-:S14]  /*1060*/  R2UR UR7, R59 ;  /* 0x000000003b0772ca */ /* 0x000fdc00000e0000 */
[----:B------:R-:W3:Y:S01]  /*1070*/  LDCU UR7, c[0x0][UR7+0x2b4] ;  /* 0x00005680070777ac */ /* 0x000ee20008000800 */
[----:B------:R-:W4:Y:S08]  /*1080*/  S2UR UR4, SR_CTAID.Y ;  /* 0x00000000000479c3 */ /* 0x000f300000002600 */
[----:B------:R-:W3:Y:S01]  /*1090*/  LDC R10, c[0x0][0xb24] ;  /* 0x0002c900ff0a7b82 */ /* 0x000ee20000000800 */
[----:B-1----:R-:W-:-:S02]  /*10a0*/  I2FP.F32.U32 R59, UR5 ;  /* 0x00000005003b7c45 */ /* 0x002fc40008201000 */
[----:B------:R-:W-:-:S05]  /*10b0*/  CS2R.32 R3, SR_CgaSize ;  /* 0x0000000000037805 */ /* 0x000fca0000008a00 */
[----:B------:R-:W-:-:S06]  /*10c0*/  IMAD R3, R3, -0xa0, RZ ;  /* 0xffffff6003037824 */ /* 0x000fcc00078e02ff */
[----:B------:R-:W1:Y:S01]  /*10d0*/  LDC R3, c[0x0][R3+0x2a0] ;  /* 0x0000a80003037b82 */ /* 0x000e620000000800 */
[----:B------:R-:W-:Y:S01]  /*10e0*/  MOV R21, UR5 ;  /* 0x0000000500157c02 */ /* 0x000fe20008000f00 */
[----:B--2---:R-:W-:Y:S01]  /*10f0*/  FMUL R59, R59, UR9 ;  /* 0x000000093b3b7c20 */ /* 0x004fe20008400000 */
[----:B----4-:R-:W-:Y:S02]  /*1100*/  I2FP.F32.U32 R58, UR4 ;  /* 0x00000004003a7c45 */ /* 0x010fe40008201000 */
[----:B------:R-:W-:-:S05]  /*1110*/  CS2R.32 R2, SR_CgaSize ;  /* 0x0000000000027805 */ /* 0x000fca0000008a00 */
[----:B------:R-:W-:-:S06]  /*1120*/  IMAD R2, R2, -0xa0, RZ ;  /* 0xffffff6002027824 */ /* 0x000fcc00078e02ff */
[----:B------:R-:W2:Y:S01]  /*1130*/  LDC R2, c[0x0][R2+0x2a4] ;  /* 0x0000a90002027b82 */ /* 0x000ea20000000800 */
[----:B------:R-:W-:Y:S01]  /*1140*/  MOV R20, UR4 ;  /* 0x0000000400147c02 */ /* 0x000fe20008000f00 */
[----:B------:R-:W4:Y:S01]  /*1150*/  F2I.U32.TRUNC.NTZ R59, R59 ;  /* 0x0000003b003b7305 */ /* 0x000f22000020f000 */
[----:B---3--:R-:W-:-:S05]  /*1160*/  FMUL R58, R58, UR7 ;  /* 0x000000073a3a7c20 */ /* 0x008fca0008400000 */
[----:B------:R-:W-:Y:S01]  /*1170*/  BAR.SYNC.DEFER_BLOCKING 0x0 ;  /* 0x0000000000007b1d */ /* 0x000fe20000010000 */
[----:B------:R-:W-:-:S05]  /*1180*/  ISETP.GE.AND P0, PT, R10, 0x1, PT ;  /* 0x000000010a00780c */ /* 0x000fca0003f06270 */
[----:B------:R-:W3:Y:S02]  /*1190*/  F2I.U32.TRUNC.NTZ R58, R58 ;  /* 0x0000003a003a7305 */ /* 0x000ee4000020f000 */
[----:B------:R-:W2:Y:S01]  /*11a0*/  S2UR UR36, SR_CTAID.Z ;  /* 0x00000000002479c3 */ /* 0x000ea20000002700 */
[----:B----4-:R-:W-:-:S05]  /*11b0*/  IADD3 R59, PT, PT, -R59, RZ, RZ ;  /* 0x000000ff3b3b7210 */ /* 0x010fca0007ffe1ff */
[----:B-1----:R-:W-:Y:S01]  /*11c0*/  IMAD R59, R3, R59, UR5 ;  /* 0x00000005033b7e24 */ /* 0x002fe2000f8e023b */
[----:B---3--:R-:W-:-:S05]  /*11d0*/  IADD3 R58, PT, PT, -R58, RZ, RZ ;  /* 0x000000ff3a3a7210 */ /* 0x008fca0007ffe1ff */
[----:B--2---:R-:W-:Y:S01]  /*11e0*/  IMAD R58, R2, R58, UR4 ;  /* 0x00000004023a7e24 */ /* 0x004fe2000f8e023a */
[----:B------:R-:W-:Y:S06]  /*11f0*/  @!P0 BRA `(.L_x_16) ;  /* 0x0000000000b88947 */ /* 0x000fec0003800000 */
[----:B------:R-:W1:Y:S01]  /*1200*/  LDC.64 R4, c[0x0][0xb18] ;  /* 0x0002c600ff047b82 */ /* 0x000e620000000a00 */
[----:B------:R-:W-:-:S07]  /*1210*/  ISETP.NE.AND P0, PT, R10, 0x1, PT ;  /* 0x000000010a00780c */ /* 0x000fce0003f05270 */
[----:B------:R-:W2:Y:S08]  /*1220*/  LDC R9, c[0x0][0xb0c] ;  /* 0x0002c300ff097b82 */ /* 0x000eb00000000800 */
[----:B------:R-:W3:Y:S08]  /*1230*/  LDC R12, c[0x0][0x370] ;  /* 0x0000dc00ff0c7b82 */ /* 0x000ef00000000800 */
[----:B------:R-:W4:Y:S01]  /*1240*/  LDC R11, c[0x0][0x374] ;  /* 0x0000dd00ff0b7b82 */ /* 0x000f220000000800 */
[----:B-1----:R-:W-:-:S07]  /*1250*/  ISETP.NE.AND P1, PT, R4, 0x1, PT ;  /* 0x000000010400780c */ /* 0x002fce0003f25270 */
[----:B------:R-:W3:Y:S01]  /*1260*/  LDC.64 R6, c[0x0][0xb10] ;  /* 0x0002c400ff067b82 */ /* 0x000ee20000000a00 */
[----:B--2---:R-:W-:-:S07]  /*1270*/  ISETP.NE.AND P2, PT, R9, 0x1, PT ;  /* 0x000000010900780c */ /* 0x004fce0003f45270 */
[----:B------:R-:W1:Y:S08]  /*1280*/  LDC R8, c[0x0][0xb20] ;  /* 0x0002c800ff087b82 */ /* 0x000e700000000800 */
[----:B------:R-:W2:Y:S01]  /*1290*/  LDC.64 R2, c[0x0][0xb28] ;  /* 0x0002ca00ff027b82 */ /* 0x000ea20000000a00 */
[----:B----4-:R-:W-:-:S04]  /*12a0*/  IMAD.HI.U32 R13, R11, R5, RZ ;  /* 0x000000050b0d7227 */ /* 0x010fc800078e00ff */
[----:B------:R-:W-:-:S04]  /*12b0*/  IMAD.HI.U32 R5, R20, R5, RZ ;  /* 0x0000000514057227 */ /* 0x000fc800078e00ff */
[----:B---3--:R-:W-:-:S05]  /*12c0*/  IMAD.HI.U32 R14, R12, R6, RZ ;  /* 0x000000060c0e7227 */ /* 0x008fca00078e00ff */
[-C--:B------:R-:W-:Y:S01]  /*12d0*/  @P2 SHF.R.U32.HI R12, RZ, R7.reuse, R14 ;  /* 0x00000007ff0c2219 */ /* 0x080fe2000001160e */
[----:B------:R-:W-:Y:S01]  /*12e0*/  IMAD.HI.U32 R14, R21, R6, RZ ;  /* 0x00000006150e7227 */ /* 0x000fe200078e00ff */
[-C--:B-1----:R-:W-:Y:S02]  /*12f0*/  @P1 SHF.R.U32.HI R11, RZ, R8.reuse, R13 ;  /* 0x00000008ff0b1219 */ /* 0x082fe4000001160d */
[----:B------:R-:W-:Y:S02]  /*1300*/  SHF.R.U32.HI R5, RZ, R8, R5 ;  /* 0x00000008ff057219 */ /* 0x000fe40000011605 */
[----:B------:R-:W-:Y:S02]  /*1310*/  SHF.R.U32.HI R14, RZ, R7, R14 ;  /* 0x00000007ff0e7219 */ /* 0x000fe4000001160e */
[----:B------:R-:W-:Y:S01]  /*1320*/  SEL R5, R20, R5, !P1 ;  /* 0x0000000514057207 */ /* 0x000fe20004800000 */
[----:B--2---:R-:W-:Y:S01]  /*1330*/  IMAD.HI.U32 R13, R11, R2, RZ ;  /* 0x000000020b0d7227 */ /* 0x004fe200078e00ff */
[----:B------:R-:W-:-:S03]  /*1340*/  SEL R14, R21, R14, !P2 ;  /* 0x0000000e150e7207 */ /* 0x000fc60005000000 */
[----:B------:R-:W-:Y:S01]  /*1350*/  IMAD.HI.U32 R6, R12, R2, RZ ;  /* 0x000000020c067227 */ /* 0x000fe200078e00ff */
[----:B------:R-:W-:-:S04]  /*1360*/  @P0 SHF.R.U32.HI R11, RZ, R3, R13 ;  /* 0x00000003ff0b0219 */ /* 0x000fc8000001160d */
[----:B------:R-:W-:Y:S01]  /*1370*/  @P0 SHF.R.U32.HI R12, RZ, R3, R6 ;  /* 0x00000003ff0c0219 */ /* 0x000fe20000011606 */
[----:B------:R-:W-:-:S04]  /*1380*/  IMAD R11, R11, R10, RZ ;  /* 0x0000000a0b0b7224 */ /* 0x000fc800078e02ff */
[----:B------:R-:W-:Y:S01]  /*1390*/  IMAD R6, R12, R10, RZ ;  /* 0x0000000a0c067224 */ /* 0x000fe200078e02ff */
[----:B------:R-:W-:-:S04]  /*13a0*/  ISETP.GE.AND P1, PT, R5, R11, PT ;  /* 0x0000000b0500720c */ /* 0x000fc80003f26270 */
[----:B------:R-:W-:Y:S01]  /*13b0*/  ISETP.GE.OR P1, PT, R14, R6, P1 ;  /* 0x000000060e00720c */ /* 0x000fe20000f26670 */
[----:B------:R-:W-:-:S05]  /*13c0*/  IMAD.HI.U32 R6, R5, R2, RZ ;  /* 0x0000000205067227 */ /* 0x000fca00078e00ff */
[----:B------:R-:W-:-:S04]  /*13d0*/  SHF.R.U32.HI R6, RZ, R3, R6 ;  /* 0x00000003ff067219 */ /* 0x000fc80000011606 */
[----:B------:R-:W-:-:S03]  /*13e0*/  SEL R6, R5, R6, !P0 ;  /* 0x0000000605067207 */ /* 0x000fc60004000000 */
[----:B------:R-:W-:Y:S01]  /*13f0*/  @!P1 IMAD.HI.U32 R7, R14, R2, RZ ;  /* 0x000000020e079227 */ /* 0x000fe200078e00ff */
[----:B------:R-:W-:-:S04]  /*1400*/  IADD3 R2, PT, PT, -R6, RZ, RZ ;  /* 0x000000ff06027210 */ /* 0x000fc80007ffe1ff */
[----:B------:R-:W-:Y:S01]  /*1410*/  @!P1 SHF.R.U32.HI R3, RZ, R3, R7 ;  /* 0x00000003ff039219 */ /* 0x000fe20000011607 */
[----:B------:R-:W-:Y:S01]  /*1420*/  IMAD R2, R10, R2, R5 ;  /* 0x000000020a027224 */ /* 0x000fe200078e0205 */
[----:B------:R-:W-:Y:S02]  /*1430*/  IADD3 R7, PT, PT, -R5, RZ, RZ ;  /* 0x000000ff05077210 */ /* 0x000fe40007ffe1ff */
[----:B------:R-:W-:-:S03]  /*1440*/  @!P1 SEL R3, R14, R3, !P0 ;  /* 0x000000030e039207 */ /* 0x000fc60004000000 */
[----:B------:R-:W-:Y:S02]  /*1450*/  IMAD R7, R4, R7, R20 ;  /* 0x0000000704077224 */ /* 0x000fe400078e0214 */
[--C-:B------:R-:W-:Y:S02]  /*1460*/  @!P1 IMAD.IADD R6, R6, 0x1, -R3.reuse ;  /* 0x0000000106069824 */ /* 0x100fe400078e0a03 */
[----:B------:R-:W-:Y:S01]  /*1470*/  @!P1 IMAD R3, R2, R12, R3 ;  /* 0x0000000c02039224 */ /* 0x000fe200078e0203 */
[----:B------:R-:W-:Y:S01]  /*1480*/  IADD3 R2, PT, PT, -R14, RZ, RZ ;  /* 0x000000ff0e027210 */ /* 0x000fe20007ffe1ff */
[----:B------:R-:W-:Y:S02]  /*1490*/  @!P1 IMAD R5, R6, R10, R14 ;  /* 0x0000000a06059224 */ /* 0x000fe400078e020e */
[----:B------:R-:W-:Y:S02]  /*14a0*/  @!P1 IMAD.MOV.U32 R14, RZ, RZ, R3 ;  /* 0x000000ffff0e9224 */ /* 0x000fe400078e0003 */
[----:B------:R-:W-:-:S02]  /*14b0*/  IMAD R2, R9, R2, R21 ;  /* 0x0000000209027224 */ /* 0x000fc400078e0215 */
[----:B------:R-:W-:Y:S02]  /*14c0*/  IMAD R20, R5, R4, R7 ;  /* 0x0000000405147224 */ /* 0x000fe400078e0207 */
[----:B------:R-:W-:Y:S02]  /*14d0*/  IMAD R21, R14, R9, R2 ;  /* 0x000000090e157224 */ /* 0x000fe400078e0202 */
.L_x_16:
[----:B------:R-:W1:Y:S01]  /*14e0*/  LDCU UR4, c[0x0][0xb30] ;  /* 0x00016600ff0477ac */ /* 0x000e620008000800 */
[----:B------:R-:W2:Y:S08]  /*14f0*/  S2UR UR37, SR_CgaCtaId ;  /* 0x00000000002579c3 */ /* 0x000eb00000008800 */
[----:B------:R-:W3:Y:S01]  /*1500*/  LDC R26, c[0x0][0xb24] ;  /* 0x0002c900ff1a7b82 */ /* 0x000ee20000000800 */
[----:B-1----:R-:W-:-:S09]  /*1510*/  UISETP.NE.AND UP1, UPT, UR4, 0x1, UPT ;  /* 0x000000010400788c */ /* 0x002fd2000bf25270 */
[----:B--2---:R-:W-:Y:S05]  /*1520*/  BRA.U UP1, `(.L_x_17) ;  /* 0x0000000101407547 */ /* 0x004fea000b800000 */
[----:B------:R-:W1:Y:S08]  /*1530*/  LDC.64 R4, c[0x0][0xb10] ;  /* 0x0002c400ff047b82 */ /* 0x000e700000000a00 */
[----:B------:R-:W2:Y:S08]  /*1540*/  LDC.64 R2, c[0x0][0xb18] ;  /* 0x0002c600ff027b82 */ /* 0x000eb00000000a00 */
[----:B------:R-:W4:Y:S08]  /*1550*/  LDC R6, c[0x0][0xb20] ;  /* 0x0002c800ff067b82 */ /* 0x000f300000000800 */
[----:B------:R-:W3:Y:S01]  /*1560*/  LDC R7, c[0x0][0xb0c] ;  /* 0x0002c300ff077b82 */ /* 0x000ee20000000800 */
[----:B-1----:R-:W-:-:S05]  /*1570*/  IMAD.HI.U32 R4, R21, R4, RZ ;  /* 0x0000000415047227 */ /* 0x002fca00078e00ff */
[----:B------:R-:W-:Y:S01]  /*1580*/  SHF.R.U32.HI R4, RZ, R5, R4 ;  /* 0x00000005ff047219 */ /* 0x000fe20000011604 */
[----:B--2---:R-:W-:Y:S01]  /*1590*/  IMAD.HI.U32 R3, R20, R3, RZ ;  /* 0x0000000314037227 */ /* 0x004fe200078e00ff */
[----:B------:R-:W-:-:S04]  /*15a0*/  ISETP.NE.AND P0, PT, R2, 0x1, PT ;  /* 0x000000010200780c */ /* 0x000fc80003f05270 */
[----:B----4-:R-:W-:-:S04]  /*15b0*/  SHF.R.U32.HI R3, RZ, R6, R3 ;  /* 0x00000006ff037219 */ /* 0x010fc80000011603 */
[----:B------:R-:W-:Y:S02]  /*15c0*/  SEL R3, R20, R3, !P0 ;  /* 0x0000000314037207 */ /* 0x000fe40004000000 */
[----:B---3--:R-:W-:-:S04]  /*15d0*/  ISETP.NE.AND P1, PT, R7, 0x1, PT ;  /* 0x000000010700780c */ /* 0x008fc80003f25270 */
[----:B------:R-:W-:-:S05]  /*15e0*/  SEL R4, R21, R4, !P1 ;  /* 0x0000000415047207 */ /* 0x000fca0004800000 */
[----:B------:R-:W-:Y:S02]  /*15f0*/  IMAD.IADD R5, R3, 0x1, -R4 ;  /* 0x0000000103057824 */ /* 0x000fe400078e0a04 */
[----:B------:R-:W-:Y:S02]  /*1600*/  IMAD.IADD R3, R4, 0x1, -R3 ;  /* 0x0000000104037824 */ /* 0x000fe400078e0a03 */
[----:B------:R-:W-:Y:S02]  /*1610*/  IMAD R21, R5, R7, R21 ;  /* 0x0000000705157224 */ /* 0x000fe400078e0215 */
[----:B------:R-:W-:-:S07]  /*1620*/  IMAD R20, R3, R2, R20 ;  /* 0x0000000203147224 */ /* 0x000fce00078e0214 */
.L_x_17:
[----:B------:R-:W-:Y:S01]  /*1630*/  BAR.SYNC.DEFER_BLOCKING 0x0 ;  /* 0x0000000000007b1d */ /* 0x000fe20000010000 */
[----:B------:R-:W-:Y:S01]  /*1640*/  UISETP.NE.AND UP1, UPT, UR8, 0x2, UPT ;  /* 0x000000020800788c */ /* 0x000fe2000bf25270 */
[----:B------:R-:W-:Y:S02]  /*1650*/  ISETP.NE.OR P5, PT, R0, 0x2, !P5 ;  /* 0x000000020000780c */ /* 0x000fe40006fa5670 */
[----:B------:R-:W-:-:S06]  /*1660*/  LOP3.LUT R2, R70, 0x1f, RZ, 0xc0, !PT ;  /* 0x0000001f46027812 */ /* 0x000fcc00078ec0ff */
[----:B------:R-:W-:Y:S05]  /*1670*/  BRA.U UP1, `(.L_x_18) ;  /* 0x0000001d016c7547 */ /* 0x000fea000b800000 */
[----:B------:R-:W1:Y:S01]  /*1680*/  LDCU UR13, c[0x0][0x38c] ;  /* 0x00007180ff0d77ac */ /* 0x000e620008000800 */
[----:B------:R-:W2:Y:S01]  /*1690*/  LDC R8, c[0x0][0x370] ;  /* 0x0000dc00ff087b82 */ /* 0x000ea20000000800 */
[----:B------:R-:W-:Y:S01]  /*16a0*/  PLOP3.LUT P1, PT, PT, PT, UP2, 0x80, 0x8 ;  /* 0x000000000008781c */ /* 0x000fe20003f2f028 */
[----:B------:R-:W-:Y:S01]  /*16b0*/  IMAD.MOV.U32 R15, RZ, RZ, 0x1 ;  /* 0x00000001ff0f7424 */ /* 0x000fe200078e00ff */
[----:B------:R-:W-:Y:S01]  /*16c0*/  ISETP.EQ.OR P4, PT, R2, RZ, P5 ;  /* 0x000000ff0200720c */ /* 0x000fe20002f82670 */
[----:B------:R-:W-:Y:S01]  /*16d0*/  IMAD.MOV.U32 R14, RZ, RZ, RZ ;  /* 0x000000ffff0e7224 */ /* 0x000fe200078e00ff */
[----:B------:R-:W-:Y:S02]  /*16e0*/  PLOP3.LUT P1, PT, P1, PT, PT, 0x8, 0x80 ;  /* 0x000000000080781c */ /* 0x000fe40000f2e170 */
[----:B------:R-:W-:Y:S01]  /*16f0*/  CS2R R12, SRZ ;  /* 0x00000000000c7805 */ /* 0x000fe2000001ff00 */
[----:B------:R-:W-:Y:S01]  /*1700*/  IMAD.MOV.U32 R11, RZ, RZ, 0x1 ;  /* 0x00000001ff0b7424 */ /* 0x000fe200078e00ff */
[----:B------:R-:W4:Y:S01]  /*1710*/  LDC R0, c[0x0][0x374] ;  /* 0x0000dd00ff007b82 */ /* 0x000f220000000800 */
[----:B------:R-:W2:Y:S01]  /*1720*/  LDCU.64 UR22, c[0x0][0x348] ;  /* 0x00006900ff1677ac */ /* 0x000ea20008000a00 */
[----:B------:R-:W-:Y:S01]  /*1730*/  UMOV UR6, URZ ;  /* 0x000000ff00067c82 */ /* 0x000fe20008000000 */
[----:B-1----:R-:W-:-:S04]  /*1740*/  UIADD3 UR5, UPT, UPT, UR13, 0x1f, URZ ;  /* 0x0000001f0d057890 */ /* 0x002fc8000fffe0ff */
[----:B------:R-:W-:-:S04]  /*1750*/  USHF.R.S32.HI UR4, URZ, 0x1f, UR5 ;  /* 0x0000001fff047899 */ /* 0x000fc80008011405 */
[----:B------:R-:W-:-:S04]  /*1760*/  ULEA.HI UR4, UR4, UR5, URZ, 0x5 ;  /* 0x0000000504047291 */ /* 0x000fc8000f8f28ff */
[----:B------:R-:W-:Y:S02]  /*1770*/  USHF.R.S32.HI UR15, URZ, 0x5, UR4 ;  /* 0x00000005ff0f7899 */ /* 0x000fe40008011404 */
[----:B------:R-:W-:Y:S02]  /*1780*/  UIADD3 UR4, UPT, UPT, UR13, -0x1, URZ ;  /* 0xffffffff0d047890 */ /* 0x000fe4000fffe0ff */
[----:B------:R-:W-:Y:S02]  /*1790*/  UISETP.LT.U32.AND UP0, UPT, UR15, 0x1a, UPT ;  /* 0x0000001a0f00788c */ /* 0x000fe4000bf01070 */
[----:B------:R-:W-:Y:S02]  /*17a0*/  UISETP.GE.U32.AND UP1, UPT, UR4, -0x3f, UPT ;  /* 0xffffffc10400788c */ /* 0x000fe4000bf26070 */
[----:B------:R-:W-:Y:S02]  /*17b0*/  USEL UR14, UR15, 0x1a, UP0 ;  /* 0x0000001a0f0e7887 */ /* 0x000fe40008000000 */
[----:B------:R-:W-:-:S02]  /*17c0*/  UIADD3 UR13, UPT, UPT, UR13, 0x3e, URZ ;  /* 0x0000003e0d0d7890 */ /* 0x000fc4000fffe0ff */
[----:B------:R-:W-:Y:S02]  /*17d0*/  UIADD3 UR5, UPT, UPT, UR14, -0x1, URZ ;  /* 0xffffffff0e057890 */ /* 0x000fe4000fffe0ff */
[----:B------:R-:W-:-:S03]  /*17e0*/  UIADD3 UR7, UPT, UPT, UR15, -UR14, URZ ;  /* 0x8000000e0f077290 */ /* 0x000fc6000fffe0ff */
[----:B------:R-:W-:-:S04]  /*17f0*/  @UP1 UIADD3 UR5, UPT, UPT, UR14, URZ, URZ ;  /* 0x000000ff0e051290 */ /* 0x000fc8000fffe0ff */
[----:B--2---:R-:W-:-:S12]  /*1800*/  UIADD3 UR5, UPT, UPT, UR5, 0x1, URZ ;  /* 0x0000000105057890 */ /* 0x004fd8000fffe0ff */
.L_x_36:
[----:B------:R-:W-:Y:S01]  /*1810*/  UISETP.NE.AND UP0, UPT, UR37, URZ, UPT ;  /* 0x000000ff2500728c */ /* 0x000fe2000bf05270 */
[----:B------:R-:W1:Y:S08]  /*1820*/  S2UR UR37, SR_CgaCtaId ;  /* 0x00000000002579c3 */ /* 0x000e700000008800 */
[----:B------:R-:W-:Y:S05]  /*1830*/  BRA.U UP0, `(.L_x_19) ;  /* 0x0000000100347547 */ /* 0x000fea000b800000 */
[----:B------:R-:W2:Y:S01]  /*1840*/  S2R R2, SR_CgaCtaId ;  /* 0x0000000000027919 */ /* 0x000ea20000008800 */
[----:B------:R-:W-:-:S04]  /*1850*/  MOV R3, 0x400 ;  /* 0x0000040000037802 */ /* 0x000fc80000000f00 */
[----:B--2---:R-:W-:Y:S02]  /*1860*/  LEA R2, R2, R3, 0x18 ;  /* 0x0000000302027211 */ /* 0x004fe400078ec0ff */
[----:B------:R-:W-:-:S03]  /*1870*/  SHF.L.U32 R3, R11, 0x1f, RZ ;  /* 0x0000001f0b037819 */ /* 0x000fc600000006ff */
[----:B------:R-:W-:-:S04]  /*1880*/  IMAD R2, R12, 0x8, R2 ;  /* 0x000000080c027824 */ /* 0x000fc800078e0202 */
[----:B------:R-:W2:Y:S02]  /*1890*/  SYNCS.PHASECHK.TRANS64.TRYWAIT P0, [R2+URZ+0x250], R3 ;  /* 0x00025003020075a7 */ /* 0x000ea400080011ff */
[----:B--2---:R-:W-:Y:S05]  /*18a0*/  @!P0 BRA `(.L_x_20) ;  /* 0x0000006000c88947 */ /* 0x004fea0003800000 */
.L_x_138:
[----:B------:R-:W-:Y:S01]  /*18b0*/  VIADD R12, R12, 0x1 ;  /* 0x000000010c0c7836 */ /* 0x000fe20000000000 */
[----:B------:R2:W-:Y:S04]  /*18c0*/  SYNCS.ARRIVE.TRANS64.A1T0 RZ, [R2+URZ+0x240], RZ ;  /* 0x000240ff02ff79a7 */ /* 0x0005e800081000ff */
[----:B------:R-:W-:-:S04]  /*18d0*/  ISETP.NE.AND P0, PT, R12, 0x2, PT ;  /* 0x000000020c00780c */ /* 0x000fc80003f05270 */
[----:B------:R-:W-:Y:S02]  /*18e0*/  SEL R12, R12, RZ, P0 ;  /* 0x000000ff0c0c7207 */ /* 0x000fe40000000000 */
[----:B--2---:R-:W-:-:S04]  /*18f0*/  SEL R2, RZ, 0x1, P0 ;  /* 0x00000001ff027807 */ /* 0x004fc80000000000 */
[----:B------:R-:W-:-:S07]  /*1900*/  LOP3.LUT R11, R11, R2, RZ, 0x3c, !PT ;  /* 0x000000020b0b7212 */ /* 0x000fce00078e3cff */
.L_x_19:
[----:B------:R-:W-:Y:S01]  /*1910*/  UMOV UR4, 0x400 ;  /* 0x0000040000047882 */ /* 0x000fe20000000000 */
[----:B------:R-:W-:Y:S01]  /*1920*/  SHF.L.U32 R2, R15, 0x1f, RZ ;  /* 0x0000001f0f027819 */ /* 0x000fe200000006ff */
[----:B-1----:R-:W-:Y:S01]  /*1930*/  ULEA UR4, UR37, UR4, 0x18 ;  /* 0x0000000425047291 */ /* 0x002fe2000f8ec0ff */
[----:B------:R-:W-:Y:S01]  /*1940*/  R2UR UR35, R21 ;  /* 0x00000000152372ca */ /* 0x000fe200000e0000 */
[----:B------:R-:W-:Y:S01]  /*1950*/  UISETP.GE.U32.AND UP0, UPT, UR13, 0x3f, UPT ;  /* 0x0000003f0d00788c */ /* 0x000fe2000bf06070 */
[----:B------:R-:W-:Y:S01]  /*1960*/  R2UR UR11, R20 ;  /* 0x00000000140b72ca */ /* 0x000fe200000e0000 */
[----:B------:R-:W-:Y:S01]  /*1970*/  ULEA UR8, UR6, UR4, 0x3 ;  /* 0x0000000406087291 */ /* 0x000fe2000f8e18ff */
[----:B------:R-:W-:-:S08]  /*1980*/  UMOV UR24, URZ ;  /* 0x000000ff00187c82 */ /* 0x000fd00008000000 */
[----:B------:R1:W2:Y:S01]  /*1990*/  SYNCS.PHASECHK.TRANS64.TRYWAIT P0, [UR8+0xd0], R2 ;  /* 0x0000d002ff0075a7 */ /* 0x0002a20008001108 */
[----:B------:R-:W-:Y:S02]  /*19a0*/  USHF.L.U32 UR35, UR35, 0x6, URZ ;  /* 0x0000000623237899 */ /* 0x000fe400080006ff */
[----:B------:R-:W-:Y:S01]  /*19b0*/  USHF.L.U32 UR11, UR11, 0x6, URZ ;  /* 0x000000060b0b7899 */ /* 0x000fe200080006ff */
[----:B------:R-:W-:Y:S11]  /*19c0*/  BRA.U !UP0, `(.L_x_21) ;  /* 0x0000000108a47547 */ /* 0x000ff6000b800000 */
[----:B------:R-:W-:Y:S01]  /*19d0*/  UMOV UR16, URZ ;  /* 0x000000ff00107c82 */ /* 0x000fe20008000000 */
[----:B------:R-:W-:-:S05]  /*19e0*/  UMOV UR17, UR6 ;  /* 0x0000000600117c82 */ /* 0x000fca0008000000 */
.L_x_26:
[----:B-1----:R-:W-:Y:S01]  /*19f0*/  ULEA UR33, UR17, UR4, 0x3 ;  /* 0x0000000411217291 */ /* 0x002fe2000f8e18ff */
[----:B--2---:R-:W-:Y:S01]  /*1a00*/  @!P5 MOV R3, 0x2000 ;  /* 0x000020000003d802 */ /* 0x004fe20000000f00 */
[----:B--2---:R-:W-:Y:S10]  /*1a10*/  @P0 BRA `(.L_x_22) ;  /* 0x00000000000c0947 */ /* 0x004ff40003800000 */
[----:B------:R-:W-:-:S04]  /*1a20*/  SHF.L.U32 R4, R15, 0x1f, RZ ;  /* 0x0000001f0f047819 */ /* 0x000fc800000006ff */
[----:B------:R-:W2:Y:S02]  /*1a30*/  SYNCS.PHASECHK.TRANS64.TRYWAIT P0, [UR33+0xd0], R4 ;  /* 0x0000d004ff0075a7 */ /* 0x000ea40008001121 */
[----:B--2---:R-:W-:Y:S05]  /*1a40*/  @!P0 BRA `(.L_x_23) ;  /* 0x0000006000748947 */ /* 0x004fea0003800000 */
.L_x_22:
[----:B------:R2:W-:Y:S01]  /*1a50*/  @!P5 SYNCS.ARRIVE.TRANS64 RZ, [UR33], R3 ;  /* 0x00000003ffffd9a7 */ /* 0x0005e20008000021 */
[----:B------:R-:W-:Y:S04]  /*1a60*/  BSSY.RECONVERGENT B0, `(.L_x_24) ;  /* 0x0000003000007945 */ /* 0x000fe80003800200 */
[----:B------:R-:W-:Y:S05]  /*1a70*/  @P4 BRA `(.L_x_25) ;  /* 0x0000000000044947 */ /* 0x000fea0003800000 */
[----:B------:R-:W-:Y:S05]  /*1a80*/  BPT.TRAP 0x1 ;  /* 0x000000040000795c */ /* 0x000fea0000300000 */
.L_x_25:
[----:B------:R-:W-:Y:S05]  /*1a90*/  BSYNC.RECONVERGENT B0 ;  /* 0x0000000000007941 */ /* 0x000fea0003800200 */
.L_x_24:
[----:B------:R-:W-:Y:S02]  /*1aa0*/  UIADD3 UR6, UPT, UPT, UR17, 0x1, URZ ;  /* 0x0000000111067890 */ /* 0x000fe4000fffe0ff */
[----:B------:R-:W-:Y:S02]  /*1ab0*/  UIADD3 UR26, UP1, UPT, UR22, 0x80, URZ ;  /* 0x00000080161a7890 */ /* 0x000fe4000ff3e0ff */
[----:B------:R-:W-:Y:S02]  /*1ac0*/  UISETP.NE.AND UP0, UPT, UR6, 0x1a, UPT ;  /* 0x0000001a0600788c */ /* 0x000fe4000bf05270 */
[----:B------:R-:W-:Y:S02]  /*1ad0*/  USHF.L.U32 UR34, UR16, 0x5, URZ ;  /* 0x0000000510227899 */ /* 0x000fe400080006ff */
[----:B------:R-:W-:Y:S02]  /*1ae0*/  USEL UR9, URZ, 0x1, UP0 ;  /* 0x00000001ff097887 */ /* 0x000fe40008000000 */
[----:B------:R-:W-:-:S02]  /*1af0*/  USEL UR6, UR6, URZ, UP0 ;  /* 0x000000ff06067287 */ /* 0x000fc40008000000 */
[----:B------:R-:W-:Y:S02]  /*1b00*/  UIADD3 UR20, UP0, UPT, UR22, 0x180, URZ ;  /* 0x0000018016147890 */ /* 0x000fe4000ff1e0ff */
[----:B------:R-:W-:Y:S01]  /*1b10*/  ULEA UR8, UR6, UR4, 0x3 ;  /* 0x0000000406087291 */ /* 0x000fe2000f8e18ff */
[----:B------:R-:W-:Y:S01]  /*1b20*/  LOP3.LUT R15, R15, UR9, RZ, 0x3c, !PT ;  /* 0x000000090f0f7c12 */ /* 0x000fe2000f8e3cff */
[----:B------:R-:W-:Y:S02]  /*1b30*/  UIADD3.X UR27, UPT, UPT, URZ, UR23, URZ, UP1, !UPT ;  /* 0x00000017ff1b7290 */ /* 0x000fe40008ffe4ff */
[----:B------:R-:W-:Y:S01]  /*1b40*/  UIADD3.X UR21, UPT, UPT, URZ, UR23, URZ, UP0, !UPT ;  /* 0x00000017ff157290 */ /* 0x000fe200087fe4ff */
[----:B-1----:R-:W-:Y:S01]  /*1b50*/  SHF.L.U32 R2, R15, 0x1f, RZ ;  /* 0x0000001f0f027819 */ /* 0x002fe200000006ff */
[----:B------:R-:W-:Y:S01]  /*1b60*/  UMOV UR18, 0x0 ;  /* 0x0000000000127882 */ /* 0x000fe20000000000 */
[----:B------:R-:W-:Y:S01]  /*1b70*/  UMOV UR19, 0x10000000 ;  /* 0x1000000000137882 */ /* 0x000fe20000000000 */
[----:B------:R-:W-:Y:S01]  /*1b80*/  UMOV UR12, UR36 ;  /* 0x00000024000c7c82 */ /* 0x000fe20008000000 */
[----:B------:R1:W1:Y:S01]  /*1b90*/  SYNCS.PHASECHK.TRANS64.TRYWAIT P0, [UR8+0xd0], R2 ;  /* 0x0000d002ff0075a7 */ /* 0x0002620008001108 */
[----:B------:R-:W-:Y:S01]  /*1ba0*/  ULEA UR8, UR17, UR4, 0xc ;  /* 0x0000000411087291 */ /* 0x000fe2000f8e60ff */
[----:B------:R-:W-:Y:S01]  /*1bb0*/  UMOV UR9, UR33 ;  /* 0x0000002100097c82 */ /* 0x000fe20008000000 */
[----:B------:R-:W-:-:S02]  /*1bc0*/  UMOV UR10, UR34 ;  /* 0x00000022000a7c82 */ /* 0x000fc40008000000 */
[----:B------:R-:W-:Y:S02]  /*1bd0*/  UIADD3 UR32, UPT, UPT, UR8, 0x3600, URZ ;  /* 0x0000360008207890 */ /* 0x000fe4000fffe0ff */
[----:B------:R-:W-:Y:S02]  /*1be0*/  UIADD3 UR8, UPT, UPT, UR8, 0x1d600, URZ ;  /* 0x0001d60008087890 */ /* 0x000fe4000fffe0ff */
[----:B------:R-:W-:Y:S01]  /*1bf0*/  UIADD3 UR16, UPT, UPT, UR16, 0x1, URZ ;  /* 0x0000000110107890 */ /* 0x000fe2000fffe0ff */
[----:B------:R-:W-:Y:S01]  /*1c00*/  UMOV UR24, UR5 ;  /* 0x0000000500187c82 */ /* 0x000fe20008000000 */
[----:B------:R-:W-:Y:S02]  /*1c10*/  UMOV UR17, UR6 ;  /* 0x0000000600117c82 */ /* 0x000fe40008000000 */
[----:B------:R-:W-:Y:S01]  /*1c20*/  UISETP.NE.AND UP0, UPT, UR16, UR5, UPT ;  /* 0x000000051000728c */ /* 0x000fe2000bf05270 */
[----:B------:R1:W-:Y:S02]  /*1c30*/  UTMALDG.3D [UR32], [UR26], desc[UR18] ;  /* 0x000012201a0075b4 */ /* 0x0003e40008011000 */
[----:B------:R1:W-:Y:S06]  /*1c40*/  UTMALDG.3D [UR8], [UR20], desc[UR18] ;  /* 0x00001208140075b4 */ /* 0x0003ec0008011000 */
[----:B------:R-:W-:Y:S05]  /*1c50*/  BRA.U UP0, `(.L_x_26) ;  /* 0xfffffffd00647547 */ /* 0x000fea000b83ffff */
.L_x_21:
[----:B-1----:R-:W-:Y:S01]  /*1c60*/  ULEA UR8, UR6, UR4, 0x3 ;  /* 0x0000000406087291 */ /* 0x002fe2000f8e18ff */
[----:B------:R-:W-:Y:S01]  /*1c70*/  SHF.L.U32 R2, R15, 0x1f, RZ ;  /* 0x0000001f0f027819 */ /* 0x000fe200000006ff */
[----:B------:R-:W-:Y:S01]  /*1c80*/  @!P1 SYNCS.ARRIVE.TRANS64.A1T0 RZ, [UR4+0x1d8], RZ ;  /* 0x0001d8ffffff99a7 */ /* 0x000fe20008100004 */
[----:B------:R-:W-:-:S06]  /*1c90*/  UISETP.GT.AND UP0, UPT, UR15, UR14, UPT ;  /* 0x0000000e0f00728c */ /* 0x000fcc000bf04270 */
[----:B--2---:R1:W2:Y:S03]  /*1ca0*/  SYNCS.PHASECHK.TRANS64.TRYWAIT P0, [UR8+0xd0], R2 ;  /* 0x0000d002ff0075a7 */ /* 0x0042a60008001108 */
[----:B------:R-:W-:Y:S05]  /*1cb0*/  BRA.U !UP0, `(.L_x_27) ;  /* 0x0000000108a87547 */ /* 0x000fea000b800000 */
[----:B------:R-:W-:Y:S01]  /*1cc0*/  UIADD3 UR21, UPT, UPT, UR7, UR24, URZ ;  /* 0x0000001807157290 */ /* 0x000fe2000fffe0ff */
[----:B------:R-:W-:-:S11]  /*1cd0*/  UMOV UR25, UR6 ;  /* 0x0000000600197c82 */ /* 0x000fd60008000000 */
.L_x_32:
[----:B-1----:R-:W-:Y:S01]  /*1ce0*/  ULEA UR17, UR25, UR4, 0x3 ;  /* 0x0000000419117291 */ /* 0x002fe2000f8e18ff */
[----:B--2---:R-:W-:Y:S01]  /*1cf0*/  @!P5 MOV R3, 0x2000 ;  /* 0x000020000003d802 */ /* 0x004fe20000000f00 */
[----:B--2---:R-:W-:Y:S10]  /*1d00*/  @P0 BRA `(.L_x_28) ;  /* 0x00000000000c0947 */ /* 0x004ff40003800000 */
[----:B------:R-:W-:-:S04]  /*1d10*/  SHF.L.U32 R4, R15, 0x1f, RZ ;  /* 0x0000001f0f047819 */ /* 0x000fc800000006ff */
[----:B------:R-:W2:Y:S02]  /*1d20*/  SYNCS.PHASECHK.TRANS64.TRYWAIT P0, [UR17+0xd0], R4 ;  /* 0x0000d004ff0075a7 */ /* 0x000ea40008001111 */
[----:B--2---:R-:W-:Y:S05]  /*1d30*/  @!P0 BRA `(.L_x_29) ;  /* 0x0000005c00d08947 */ /* 0x004fea0003800000 */
.L_x_28:
[----:B------:R2:W-:Y:S01]  /*1d40*/  @!P5 SYNCS.ARRIVE.TRANS64 RZ, [UR17], R3 ;  /* 0x00000003ffffd9a7 */ /* 0x0005e20008000011 */
[----:B------:R-:W-:Y:S04]  /*1d50*/  BSSY.RECONVERGENT B0, `(.L_x_30) ;  /* 0x0000003000007945 */ /* 0x000fe80003800200 */
[----:B------:R-:W-:Y:S05]  /*1d60*/  @P4 BRA `(.L_x_31) ;  /* 0x0000000000044947 */ /* 0x000fea0003800000 */
[----:B------:R-:W-:Y:S05]  /*1d70*/  BPT.TRAP 0x1 ;  /* 0x000000040000795c */ /* 0x000fea0000300000 */
.L_x_31:
[----:B------:R-:W-:Y:S05]  /*1d80*/  BSYNC.RECONVERGENT B0 ;  /* 0x0000000000007941 */ /* 0x000fea0003800200 */
.L_x_30:
        /* <DEDUP_REMOVED lines=20> */
[----:B------:R-:W-:Y:S01]  /*1ed0*/  UIADD3 UR8, UPT, UPT, UR8, 0x1d600, URZ ;  /* 0x0001d60008087890 */ /* 0x000fe2000fffe0ff */
[----:B------:R-:W-:Y:S01]  /*1ee0*/  UMOV UR9, UR17 ;  /* 0x0000001100097c82 */ /* 0x000fe20008000000 */
[----:B------:R-:W-:Y:S01]  /*1ef0*/  UMOV UR10, UR18 ;  /* 0x00000012000a7c82 */ /* 0x000fe20008000000 */
[----:B------:R-:W-:Y:S01]  /*1f00*/  UIADD3 UR24, UPT, UPT, UR24, 0x1, URZ ;  /* 0x0000000118187890 */ /* 0x000fe2000fffe0ff */
[----:B------:R-:W-:-:S03]  /*1f10*/  UMOV UR25, UR6 ;  /* 0x0000000600197c82 */ /* 0x000fc60008000000 */
[----:B------:R1:W-:Y:S01]  /*1f20*/  UTMALDG.3D [UR16], [UR30], desc[UR26] ;  /* 0x00001a101e0075b4 */ /* 0x0003e20008011000 */
[----:B------:R-:W-:Y:S01]  /*1f30*/  UISETP.NE.AND UP0, UPT, UR24, UR21, UPT ;  /* 0x000000151800728c */ /* 0x000fe2000bf05270 */
[----:B------:R1:W-:Y:S08]  /*1f40*/  UTMALDG.3D [UR8], [UR28], desc[UR26] ;  /* 0x00001a081c0075b4 */ /* 0x0003f00008011000 */
[----:B------:R-:W-:Y:S05]  /*1f50*/  BRA.U UP0, `(.L_x_32) ;  /* 0xfffffffd00607547 */ /* 0x000fea000b83ffff */
.L_x_27:
[C---:B-1----:R-:W-:Y:S01]  /*1f60*/  LEA R2, R14.reuse, UR4, 0x3 ;  /* 0x000000040e027c11 */ /* 0x042fe2000f8e18ff */
[----:B------:R-:W-:Y:S01]  /*1f70*/  NOP ;  /* 0x0000000000007918 */ /* 0x000fe20000000000 */
[----:B--2---:R-:W-:Y:S02]  /*1f80*/  SHF.L.U32 R3, R13, 0x1f, RZ ;  /* 0x0000001f0d037819 */ /* 0x004fe400000006ff */
[----:B------:R-:W-:Y:S02]  /*1f90*/  LEA R4, R14, UR4, 0x4 ;  /* 0x000000040e047c11 */ /* 0x000fe4000f8e20ff */
[----:B------:R-:W1:Y:S02]  /*1fa0*/  SYNCS.PHASECHK.TRANS64.TRYWAIT P0, [R2+URZ+0x1e0], R3 ;  /* 0x0001e003020075a7 */ /* 0x000e6400080011ff */
[----:B-1----:R-:W-:Y:S05]  /*1fb0*/  @!P0 BRA `(.L_x_33) ;  /* 0x0000005c00488947 */ /* 0x002fea0003800000 */
.L_x_141:
[----:B------:R-:W2:Y:S01]  /*1fc0*/  LDS.128 R4, [R4+0x270] ;  /* 0x0002700004047984 */ /* 0x000ea20000000c00 */
[----:B---3--:R-:W-:Y:S01]  /*1fd0*/  ISETP.GE.AND P0, PT, R26, 0x1, PT ;  /* 0x000000011a00780c */ /* 0x008fe20003f06270 */
[----:B-1----:R-:W-:Y:S01]  /*1fe0*/  VIADD R2, R2, 0x1f0 ;  /* 0x000001f002027836 */ /* 0x002fe20000000000 */
[----:B------:R-:W-:Y:S01]  /*1ff0*/  @!PT LDS RZ, [RZ] ;  /* 0x00000000fffff984 */ /* 0x000fe20000000800 */
[----:B------:R-:W-:Y:S01]  /*2000*/  @!PT LDS RZ, [RZ] ;  /* 0x00000000fffff984 */ /* 0x000fe20000000800 */
[----:B------:R-:W-:Y:S01]  /*2010*/  @!PT LDS RZ, [RZ] ;  /* 0x00000000fffff984 */ /* 0x000fe20000000800 */
[----:B------:R-:W-:Y:S01]  /*2020*/  @!PT LDS RZ, [RZ] ;  /* 0x00000000fffff984 */ /* 0x000fe20000000800 */
[----:B------:R1:W-:Y:S06]  /*2030*/  MEMBAR.ALL.CTA ;  /* 0x0000000000007992 */ /* 0x0003ec0000008000 */
[----:B-1----:R-:W1:Y:S01]  /*2040*/  FENCE.VIEW.ASYNC.S ;  /* 0x00000000000073c6 */ /* 0x002e620000000000 */
[----:B------:R-:W-:-:S04]  /*2050*/  PRMT R2, RZ, 0x654, R2 ;  /* 0x00000654ff027816 */ /* 0x000fc80000000002 */
[----:B-1----:R1:W-:Y:S01]  /*2060*/  SYNCS.ARRIVE.TRANS64.RED.A1T0 RZ, [R2+URZ], RZ ;  /* 0x000000ff02ff79a7 */ /* 0x0023e200081004ff */
[----:B--2---:R-:W-:-:S13]  /*2070*/  LOP3.LUT P2, RZ, R6, 0x1, RZ, 0xc0, !PT ;  /* 0x0000000106ff7812 */ /* 0x004fda000784c0ff */
[----:B------:R-:W-:Y:S01]  /*2080*/  @P2 SHF.R.U32.HI R3, RZ, 0x10, R5 ;  /* 0x00000010ff032819 */ /* 0x000fe20000011605 */
[----:B------:R-:W-:Y:S01]  /*2090*/  VOTEU.ANY UP0, P2 ;  /* 0x0000000000ff7886 */ /* 0x000fe20001000100 */
[----:B------:R-:W-:Y:S02]  /*20a0*/  @P2 MOV R10, R4 ;  /* 0x00000004000a2202 */ /* 0x000fe40000000f00 */
[----:B------:R-:W-:Y:S02]  /*20b0*/  @P2 R2UR.BROADCAST UR8, R3 ;  /* 0x00000000030822ca */ /* 0x000fe400008e0000 */
[----:B------:R-:W-:-:S11]  /*20c0*/  @P2 LOP3.LUT R9, R5, 0xffff, RZ, 0xc0, !PT ;  /* 0x0000ffff05092812 */ /* 0x000fd600078ec0ff */
[----:B------:R-:W-:Y:S01]  /*20d0*/  @UP0 UMOV UR36, UR8 ;  /* 0x0000000800240c82 */ /* 0x000fe20008000000 */
[----:B-1----:R-:W-:Y:S05]  /*20e0*/  @!P0 BRA `(.L_x_34) ;  /* 0x0000000000b88947 */ /* 0x002fea0003800000 */
[----:B------:R-:W4:Y:S01]  /*20f0*/  LDC.64 R4, c[0x0][0xb18] ;  /* 0x0002c600ff047b82 */ /* 0x000f220000000a00 */
[----:B------:R-:W-:-:S07]  /*2100*/  ISETP.NE.AND P3, PT, R26, 0x1, PT ;  /* 0x000000011a00780c */ /* 0x000fce0003f65270 */
[----:B------:R-:W1:Y:S08]  /*2110*/  LDC.64 R6, c[0x0][0xb10] ;  /* 0x0002c400ff067b82 */ /* 0x000e700000000a00 */
[----:B------:R-:W2:Y:S08]  /*2120*/  LDC R16, c[0x0][0xb20] ;  /* 0x0002c800ff107b82 */ /* 0x000eb00000000800 */
[----:B------:R-:W3:Y:S01]  /*2130*/  LDC R17, c[0x0][0xb0c] ;  /* 0x0002c300ff117b82 */ /* 0x000ee20000000800 */
[----:B----4-:R-:W-:Y:S01]  /*2140*/  IMAD.HI.U32 R19, R0, R5, RZ ;  /* 0x0000000500137227 */ /* 0x010fe200078e00ff */
[----:B------:R-:W-:-:S03]  /*2150*/  ISETP.NE.AND P0, PT, R4, 0x1, PT ;  /* 0x000000010400780c */ /* 0x000fc60003f05270 */
[----:B------:R-:W-:-:S03]  /*2160*/  IMAD.HI.U32 R5, R9, R5, RZ ;  /* 0x0000000509057227 */ /* 0x000fc600078e00ff */
[----:B------:R-:W4:Y:S01]  /*2170*/  LDC.64 R2, c[0x0][0xb28] ;  /* 0x0002ca00ff027b82 */ /* 0x000f220000000a00 */
[----:B-1----:R-:W-:-:S04]  /*2180*/  IMAD.HI.U32 R20, R8, R6, RZ ;  /* 0x0000000608147227 */ /* 0x002fc800078e00ff */
[----:B------:R-:W-:Y:S01]  /*2190*/  IMAD.HI.U32 R21, R10, R6, RZ ;  /* 0x000000060a157227 */ /* 0x000fe200078e00ff */
[----:B------:R-:W-:Y:S02]  /*21a0*/  SHF.R.U32.HI R20, RZ, R7, R20 ;  /* 0x00000007ff147219 */ /* 0x000fe40000011614 */
[-C--:B--2---:R-:W-:Y:S02]  /*21b0*/  SHF.R.U32.HI R19, RZ, R16.reuse, R19 ;  /* 0x00000010ff137219 */ /* 0x084fe40000011613 */
[----:B------:R-:W-:Y:S02]  /*21c0*/  SHF.R.U32.HI R5, RZ, R16, R5 ;  /* 0x00000010ff057219 */ /* 0x000fe40000011605 */
[----:B------:R-:W-:Y:S02]  /*21d0*/  SEL R19, R0, R19, !P0 ;  /* 0x0000001300137207 */ /* 0x000fe40004000000 */
[----:B------:R-:W-:Y:S02]  /*21e0*/  SHF.R.U32.HI R21, RZ, R7, R21 ;  /* 0x00000007ff157219 */ /* 0x000fe40000011615 */
[----:B---3--:R-:W-:-:S02]  /*21f0*/  ISETP.NE.AND P1, PT, R17, 0x1, PT ;  /* 0x000000011100780c */ /* 0x008fc40003f25270 */
[----:B------:R-:W-:Y:S02]  /*2200*/  SEL R5, R9, R5, !P0 ;  /* 0x0000000509057207 */ /* 0x000fe40004000000 */
[----:B------:R-:W-:Y:S02]  /*2210*/  SEL R20, R8, R20, !P1 ;  /* 0x0000001408147207 */ /* 0x000fe40004800000 */
[----:B------:R-:W-:Y:S01]  /*2220*/  SEL R21, R10, R21, !P1 ;  /* 0x000000150a157207 */ /* 0x000fe20004800000 */
[----:B----4-:R-:W-:-:S04]  /*2230*/  IMAD.HI.U32 R18, R19, R2, RZ ;  /* 0x0000000213127227 */ /* 0x010fc800078e00ff */
        /* <DEDUP_REMOVED lines=10> */
[----:B------:R-:W-:-:S04]  /*22e0*/  @!P0 IMAD.HI.U32 R7, R21, R2, RZ ;  /* 0x0000000215078227 */ /* 0x000fc800078e00ff */
[----:B------:R-:W-:Y:S01]  /*22f0*/  IMAD.MOV R2, RZ, RZ, -R6 ;  /* 0x000000ffff027224 */ /* 0x000fe200078e0a06 */
[----:B------:R-:W-:Y:S02]  /*2300*/  @!P0 SHF.R.U32.HI R3, RZ, R3, R7 ;  /* 0x00000003ff038219 */ /* 0x000fe40000011607 */
[----:B------:R-:W-:Y:S01]  /*2310*/  IADD3 R7, PT, PT, -R5, RZ, RZ ;  /* 0x000000ff05077210 */ /* 0x000fe20007ffe1ff */
[----:B------:R-:W-:Y:S01]  /*2320*/  IMAD R2, R26, R2, R5 ;  /* 0x000000021a027224 */ /* 0x000fe200078e0205 */
        /* <DEDUP_REMOVED lines=10> */
.L_x_34:
[----:B------:R-:W1:Y:S02]  /*23d0*/  LDCU UR8, c[0x0][0xb30] ;  /* 0x00016600ff0877ac */ /* 0x000e640008000800 */
[----:B-1----:R-:W-:-:S09]  /*23e0*/  UISETP.NE.AND UP0, UPT, UR8, 0x1, UPT ;  /* 0x000000010800788c */ /* 0x002fd2000bf05270 */
[----:B------:R-:W-:Y:S05]  /*23f0*/  BRA.U UP0, `(.L_x_35) ;  /* 0x0000000100407547 */ /* 0x000fea000b800000 */
[----:B------:R-:W1:Y:S08]  /*2400*/  LDC.64 R4, c[0x0][0xb10] ;  /* 0x0002c400ff047b82 */ /* 0x000e700000000a00 */
[----:B------:R-:W2:Y:S08]  /*2410*/  LDC.64 R2, c[0x0][0xb18] ;  /* 0x0002c600ff027b82 */ /* 0x000eb00000000a00 */
[----:B------:R-:W3:Y:S08]  /*2420*/  LDC R6, c[0x0][0xb20] ;  /* 0x0002c800ff067b82 */ /* 0x000ef00000000800 */
[----:B------:R-:W4:Y:S01]  /*2430*/  LDC R7, c[0x0][0xb0c] ;  /* 0x0002c300ff077b82 */ /* 0x000f220000000800 */
[----:B-1----:R-:W-:-:S05]  /*2440*/  IMAD.HI.U32 R4, R10, R4, RZ ;  /* 0x000000040a047227 */ /* 0x002fca00078e00ff */
[----:B------:R-:W-:Y:S01]  /*2450*/  SHF.R.U32.HI R4, RZ, R5, R4 ;  /* 0x00000005ff047219 */ /* 0x000fe20000011604 */
[----:B--2---:R-:W-:Y:S01]  /*2460*/  IMAD.HI.U32 R3, R9, R3, RZ ;  /* 0x0000000309037227 */ /* 0x004fe200078e00ff */
[----:B------:R-:W-:-:S04]  /*2470*/  ISETP.NE.AND P0, PT, R2, 0x1, PT ;  /* 0x000000010200780c */ /* 0x000fc80003f05270 */
[----:B---3--:R-:W-:-:S04]  /*2480*/  SHF.R.U32.HI R3, RZ, R6, R3 ;  /* 0x00000006ff037219 */ /* 0x008fc80000011603 */
[----:B------:R-:W-:Y:S02]  /*2490*/  SEL R3, R9, R3, !P0 ;  /* 0x0000000309037207 */ /* 0x000fe40004000000 */
[----:B----4-:R-:W-:-:S04]  /*24a0*/  ISETP.NE.AND P1, PT, R7, 0x1, PT ;  /* 0x000000010700780c */ /* 0x010fc80003f25270 */
[----:B------:R-:W-:-:S05]  /*24b0*/  SEL R4, R10, R4, !P1 ;  /* 0x000000040a047207 */ /* 0x000fca0004800000 */
[----:B------:R-:W-:Y:S02]  /*24c0*/  IMAD.IADD R5, R3, 0x1, -R4 ;  /* 0x0000000103057824 */ /* 0x000fe400078e0a04 */
[----:B------:R-:W-:Y:S02]  /*24d0*/  IMAD.IADD R3, R4, 0x1, -R3 ;  /* 0x0000000104037824 */ /* 0x000fe400078e0a03 */
[----:B------:R-:W-:Y:S02]  /*24e0*/  IMAD R10, R5, R7, R10 ;  /* 0x00000007050a7224 */ /* 0x000fe400078e020a */
[----:B------:R-:W-:-:S07]  /*24f0*/  IMAD R9, R3, R2, R9 ;  /* 0x0000000203097224 */ /* 0x000fce00078e0209 */
.L_x_35:
[----:B------:R-:W-:Y:S01]  /*2500*/  VIADD R14, R14, 0x1 ;  /* 0x000000010e0e7836 */ /* 0x000fe20000000000 */
[----:B------:R-:W-:Y:S01]  /*2510*/  PLOP3.LUT P1, PT, PT, PT, PT, 0x80, 0x8 ;  /* 0x000000000008781c */ /* 0x000fe20003f2f070 */
[----:B------:R-:W-:Y:S02]  /*2520*/  IMAD.IADD R21, R10, 0x1, R59 ;  /* 0x000000010a157824 */ /* 0x000fe400078e023b */
[----:B------:R-:W-:Y:S01]  /*2530*/  IMAD.IADD R20, R9, 0x1, R58 ;  /* 0x0000000109147824 */ /* 0x000fe200078e023a */
[----:B------:R-:W-:-:S04]  /*2540*/  ISETP.NE.AND P0, PT, R14, 0x2, PT ;  /* 0x000000020e00780c */ /* 0x000fc80003f05270 */
[----:B------:R-:W-:Y:S02]  /*2550*/  SEL R2, RZ, 0x1, P0 ;  /* 0x00000001ff027807 */ /* 0x000fe40000000000 */
[----:B------:R-:W-:Y:S02]  /*2560*/  SEL R14, R14, RZ, P0 ;  /* 0x000000ff0e0e7207 */ /* 0x000fe40000000000 */
[----:B------:R-:W-:Y:S01]  /*2570*/  LOP3.LUT R13, R13, R2, RZ, 0x3c, !PT ;  /* 0x000000020d0d7212 */ /* 0x000fe200078e3cff */
[----:B------:R-:W-:Y:S06]  /*2580*/  @P2 BRA `(.L_x_36) ;  /* 0xfffffff000a02947 */ /* 0x000fec000383ffff */
[----:B------:R-:W-:Y:S01]  /*2590*/  UIADD3 UR4, UPT, UPT, UR4, 0xd0, URZ ;  /* 0x000000d004047890 */ /* 0x000fe2000fffe0ff */
[----:B------:R-:W-:-:S03]  /*25a0*/  SHF.L.U32 R2, R15, 0x1f, RZ ;  /* 0x0000001f0f027819 */ /* 0x000fc600000006ff */
[----:B------:R-:W-:-:S09]  /*25b0*/  ULEA UR5, UR6, UR4, 0x3 ;  /* 0x0000000406057291 */ /* 0x000fd2000f8e18ff */
[----:B------:R-:W1:Y:S02]  /*25c0*/  SYNCS.PHASECHK.TRANS64.TRYWAIT P0, [UR5], R2 ;  /* 0x00000002ff0075a7 */ /* 0x000e640008001105 */
[----:B-1----:R-:W-:Y:S05]  /*25d0*/  @!P0 BRA `(.L_x_37) ;  /* 0x0000005400d48947 */ /* 0x002fea0003800000 */
.L_x_143:
[----:B------:R-:W-:-:S04]  /*25e0*/  UIADD3 UR6, UPT, UPT, UR6, 0x1, URZ ;  /* 0x0000000106067890 */ /* 0x000fc8000fffe0ff */
[----:B------:R-:W-:-:S04]  /*25f0*/  UISETP.NE.AND UP0, UPT, UR6, 0x1a, UPT ;  /* 0x0000001a0600788c */ /* 0x000fc8000bf05270 */
[----:B------:R-:W-:Y:S02]  /*2600*/  USEL UR7, URZ, 0x1, UP0 ;  /* 0x00000001ff077887 */ /* 0x000fe40008000000 */
[----:B------:R-:W-:-:S04]  /*2610*/  USEL UR6, UR6, URZ, UP0 ;  /* 0x000000ff06067287 */ /* 0x000fc80008000000 */
[----:B------:R-:W-:Y:S01]  /*2620*/  ULEA UR5, UR6, UR4, 0x3 ;  /* 0x0000000406057291 */ /* 0x000fe2000f8e18ff */
[----:B-1----:R-:W-:-:S04]  /*2630*/  LOP3.LUT R2, R15, UR7, RZ, 0x3c, !PT ;  /* 0x000000070f027c12 */ /* 0x002fc8000f8e3cff */
[----:B------:R-:W-:-:S04]  /*2640*/  SHF.L.U32 R3, R2, 0x1f, RZ ;  /* 0x0000001f02037819 */ /* 0x000fc800000006ff */
[----:B------:R-:W1:Y:S02]  /*2650*/  SYNCS.PHASECHK.TRANS64.TRYWAIT P0, [UR5], R3 ;  /* 0x00000003ff0075a7 */ /* 0x000e640008001105 */
[----:B-1----:R-:W-:Y:S05]  /*2660*/  @!P0 BRA `(.L_x_38) ;  /* 0x0000005400c88947 */ /* 0x002fea0003800000 */
.L_x_145:
[----:B------:R-:W-:-:S04]  /*2670*/  UIADD3 UR6, UPT, UPT, UR6, 0x1, URZ ;  /* 0x0000000106067890 */ /* 0x000fc8000fffe0ff */
[----:B------:R-:W-:-:S04]  /*2680*/  UISETP.NE.AND UP0, UPT, UR6, 0x1a, UPT ;  /* 0x0000001a0600788c */ /* 0x000fc8000bf05270 */
[----:B------:R-:W-:Y:S02]  /*2690*/  USEL UR7, URZ, 0x1, UP0 ;  /* 0x00000001ff077887 */ /* 0x000fe40008000000 */
[----:B------:R-:W-:-:S04]  /*26a0*/  USEL UR6, UR6, URZ, UP0 ;  /* 0x000000ff06067287 */ /* 0x000fc80008000000 */
[----:B------:R-:W-:Y:S01]  /*26b0*/  ULEA UR5, UR6, UR4, 0x3 ;  /* 0x0000000406057291 */ /* 0x000fe2000f8e18ff */
[----:B------:R-:W-:-:S04]  /*26c0*/  LOP3.LUT R2, R2, UR7, RZ, 0x3c, !PT ;  /* 0x0000000702027c12 */ /* 0x000fc8000f8e3cff */
[----:B-1----:R-:W-:-:S04]  /*26d0*/  SHF.L.U32 R3, R2, 0x1f, RZ ;  /* 0x0000001f02037819 */ /* 0x002fc800000006ff */
[----:B------:R-:W1:Y:S02]  /*26e0*/  SYNCS.PHASECHK.TRANS64.TRYWAIT P0, [UR5], R3 ;  /* 0x00000003ff0075a7 */ /* 0x000e640008001105 */
[----:B-1----:R-:W-:Y:S05]  /*26f0*/  @!P0 BRA `(.L_x_39) ;  /* 0x0000005400bc8947 */ /* 0x002fea0003800000 */
.L_x_147:
        /* <DEDUP_REMOVED lines=9> */
.L_x_149:
        /* <DEDUP_REMOVED lines=9> */
.L_x_151:
        /* <DEDUP_REMOVED lines=9> */
.L_x_153:
        /* <DEDUP_REMOVED lines=9> */
.L_x_155:
        /* <DEDUP_REMOVED lines=9> */
.L_x_157:
        /* <DEDUP_REMOVED lines=9> */
.L_x_159:
        /* <DEDUP_REMOVED lines=9> */
.L_x_161:
        /* <DEDUP_REMOVED lines=9> */
.L_x_163:
        /* <DEDUP_REMOVED lines=9> */
.L_x_165:
        /* <DEDUP_REMOVED lines=9> */
.L_x_167:
        /* <DEDUP_REMOVED lines=9> */
.L_x_169:
        /* <DEDUP_REMOVED lines=9> */
.L_x_171:
        /* <DEDUP_REMOVED lines=9> */
.L_x_173:
        /* <DEDUP_REMOVED lines=9> */
.L_x_175:
        /* <DEDUP_REMOVED lines=9> */
.L_x_177:
        /* <DEDUP_REMOVED lines=9> */
.L_x_179:
        /* <DEDUP_REMOVED lines=9> */
.L_x_181:
        /* <DEDUP_REMOVED lines=9> */
.L_x_183:
        /* <DEDUP_REMOVED lines=9> */
.L_x_185:
        /* <DEDUP_REMOVED lines=9> */
.L_x_187:
        /* <DEDUP_REMOVED lines=9> */
.L_x_189:
        /* <DEDUP_REMOVED lines=9> */
.L_x_191:
[----:B------:R-:W-:-:S04]  /*3360*/  UIADD3 UR6, UPT, UPT, UR6, 0x1, URZ ;  /* 0x0000000106067890 */ /* 0x000fc8000fffe0ff */
[----:B------:R-:W-:-:S04]  /*3370*/  UISETP.NE.AND UP0, UPT, UR6, 0x1a, UPT ;  /* 0x0000001a0600788c */ /* 0x000fc8000bf05270 */
[----:B------:R-:W-:Y:S02]  /*3380*/  USEL UR5, URZ, 0x1, UP0 ;  /* 0x00000001ff057887 */ /* 0x000fe40008000000 */
[----:B------:R-:W-:-:S04]  /*3390*/  USEL UR6, UR6, URZ, UP0 ;  /* 0x000000ff06067287 */ /* 0x000fc80008000000 */
[----:B------:R-:W-:Y:S01]  /*33a0*/  ULEA UR6, UR6, UR4, 0x3 ;  /* 0x0000000406067291 */ /* 0x000fe2000f8e18ff */
[----:B------:R-:W-:-:S04]  /*33b0*/  LOP3.LUT R2, R2, UR5, RZ, 0x3c, !PT ;  /* 0x0000000502027c12 */ /* 0x000fc8000f8e3cff */
[----:B------:R-:W-:Y:S01]  /*33c0*/  SHF.L.U32 R2, R2, 0x1f, RZ ;  /* 0x0000001f02027819 */ /* 0x000fe200000006ff */
[----:B-1--4-:R-:W-:-:S07]  /*33d0*/  IMAD.U32 R0, RZ, RZ, UR6 ;  /* 0x00000006ff007e24 */ /* 0x012fce000f8e00ff */
.L_x_62:
[----:B-1----:R1:W2:Y:S02]  /*33e0*/  SYNCS.PHASECHK.TRANS64.TRYWAIT P0, [R0+URZ], R2 ;  /* 0x00000002000075a7 */ /* 0x0022a400080011ff */
[----:B--2---:R-:W-:Y:S05]  /*33f0*/  @!P0 NANOSLEEP.SYNCS 0x989680 ;  /* 0x009896800000895d */ /* 0x004fea0003900000 */
[----:B------:R-:W2:Y:S02]  /*3400*/  @!P0 SYNCS.PHASECHK.TRANS64 P0, [R0+URZ], R2 ;  /* 0x00000002000085a7 */ /* 0x000ea400080010ff */
[----:B--2---:R-:W-:Y:S05]  /*3410*/  @P0 EXIT ;  /* 0x000000000000094d */ /* 0x004fea0003800000 */
[----:B------:R-:W-:Y:S05]  /*3420*/  BRA `(.L_x_62) ;  /* 0xfffffffc00ec7947 */ /* 0x000fea000383ffff */
.L_x_18:
[----:B------:R-:W-:-:S04]  /*3430*/  UISETP.NE.AND UP1, UPT, UR37, URZ, UPT ;  /* 0x000000ff2500728c */ /* 0x000fc8000bf25270 */
[----:B------:R-:W-:-:S09]  /*3440*/  UISETP.NE.OR UP1, UPT, UR8, 0x1, UP1 ;  /* 0x000000010800788c */ /* 0x000fd20008f25670 */
[----:B------:R-:W-:Y:S05]  /*3450*/  BRA.U UP1, `(.L_x_63) ;  /* 0x0000000501487547 */ /* 0x000fea000b800000 */
[----:B------:R-:W-:Y:S01]  /*3460*/  ISETP.NE.AND P2, PT, R2, RZ, PT ;  /* 0x000000ff0200720c */ /* 0x000fe20003f45270 */
[----:B------:R-:W-:Y:S01]  /*3470*/  IMAD.MOV.U32 R12, RZ, RZ, 0x1 ;  /* 0x00000001ff0c7424 */ /* 0x000fe200078e00ff */
[----:B------:R-:W-:Y:S02]  /*3480*/  CS2R R10, SRZ ;  /* 0x00000000000a7805 */ /* 0x000fe4000001ff00 */
[----:B------:R-:W-:Y:S01]  /*3490*/  CS2R R8, SRZ ;  /* 0x0000000000087805 */ /* 0x000fe2000001ff00 */
[----:B------:R-:W-:Y:S01]  /*34a0*/  UMOV UR4, 0x400 ;  /* 0x0000040000047882 */ /* 0x000fe20000000000 */
[----:B------:R-:W-:Y:S01]  /*34b0*/  UMOV UR6, URZ ;  /* 0x000000ff00067c82 */ /* 0x000fe20008000000 */
[----:B------:R-:W-:-:S12]  /*34c0*/  ULEA UR37, UR37, UR4, 0x18 ;  /* 0x0000000425257291 */ /* 0x000fd8000f8ec0ff */
.L_x_67:
[----:B------:R-:W-:Y:S02]  /*34d0*/  LEA R0, R8, UR37, 0x3 ;  /* 0x0000002508007c11 */ /* 0x000fe4000f8e18ff */
[----:B------:R-:W-:-:S03]  /*34e0*/  SHF.L.U32 R4, R9, 0x1f, RZ ;  /* 0x0000001f09047819 */ /* 0x000fc600000006ff */
[----:B------:R-:W-:Y:S01]  /*34f0*/  VIADD R5, R0, 0x250 ;  /* 0x0000025000057836 */ /* 0x000fe20000000000 */
[----:B------:R-:W1:Y:S02]  /*3500*/  SYNCS.PHASECHK.TRANS64.TRYWAIT P0, [R0+URZ+0x240], R4 ;  /* 0x00024004000075a7 */ /* 0x000e6400080011ff */
[----:B-1----:R-:W-:Y:S05]  /*3510*/  @!P0 BRA `(.L_x_64) ;  /* 0x00000050005c8947 */ /* 0x002fea0003800000 */
.L_x_192:
[----:B------:R-:W-:Y:S01]  /*3520*/  ULEA UR5, UR6, UR37, 0x3 ;  /* 0x0000002506057291 */ /* 0x000fe2000f8e18ff */
[----:B-1----:R-:W-:Y:S01]  /*3530*/  PRMT R0, RZ, 0x654, R5 ;  /* 0x00000654ff007816 */ /* 0x002fe20000000005 */
[----:B------:R-:W-:Y:S01]  /*3540*/  @!P2 IMAD.MOV.U32 R4, RZ, RZ, 0x10 ;  /* 0x00000010ff04a424 */ /* 0x000fe200078e00ff */
[----:B------:R-:W-:Y:S01]  /*3550*/  SHF.L.U32 R5, R12, 0x1f, RZ ;  /* 0x0000001f0c057819 */ /* 0x000fe200000006ff */
[----:B------:R-:W-:Y:S01]  /*3560*/  UIADD3 UR4, UPT, UPT, UR5, 0x1e0, URZ ;  /* 0x000001e005047890 */ /* 0x000fe2000fffe0ff */
[----:B------:R1:W-:Y:S05]  /*3570*/  SYNCS.ARRIVE.TRANS64.RED.A1T0 RZ, [R0+URZ], RZ ;  /* 0x000000ff00ff79a7 */ /* 0x0003ea00081004ff */
[----:B------:R-:W-:Y:S01]  /*3580*/  IMAD.U32 R6, RZ, RZ, UR4 ;  /* 0x00000004ff067e24 */ /* 0x000fe2000f8e00ff */
[----:B------:R-:W2:Y:S04]  /*3590*/  SYNCS.PHASECHK.TRANS64.TRYWAIT P0, [UR5+0x1f0], R5 ;  /* 0x0001f005ff0075a7 */ /* 0x000ea80008001105 */
[----:B------:R-:W-:Y:S01]  /*35a0*/  PRMT R6, R2, 0x654, R6 ;  /* 0x0000065402067816 */ /* 0x000fe20000000006 */
[----:B-12---:R-:W-:Y:S06]  /*35b0*/  @!P0 BRA `(.L_x_65) ;  /* 0x0000005000488947 */ /* 0x006fec0003800000 */
.L_x_194:
[----:B------:R-:W-:Y:S01]  /*35c0*/  ULEA UR4, UR6, UR37, 0x4 ;  /* 0x0000002506047291 */ /* 0x000fe2000f8e20ff */
[----:B------:R-:W-:Y:S01]  /*35d0*/  SEL R3, R6, R3, !P2 ;  /* 0x0000000306037207 */ /* 0x000fe20005000000 */
[----:B------:R-:W-:Y:S01]  /*35e0*/  UIADD3 UR5, UPT, UPT, UR5, 0x1e0, URZ ;  /* 0x000001e005057890 */ /* 0x000fe2000fffe0ff */
[----:B-1----:R-:W-:Y:S01]  /*35f0*/  LEA R0, R11, UR37, 0x3 ;  /* 0x000000250b007c11 */ /* 0x002fe2000f8e18ff */
[----:B------:R-:W-:Y:S01]  /*3600*/  UIADD3 UR4, UPT, UPT, UR4, 0x270, URZ ;  /* 0x0000027004047890 */ /* 0x000fe2000fffe0ff */
[----:B------:R1:W-:Y:S01]  /*3610*/  @!P2 SYNCS.ARRIVE.TRANS64.RED RZ, [R3+URZ], R4 ;  /* 0x0000000403ffa9a7 */ /* 0x0003e200080004ff */
[----:B------:R-:W-:Y:S01]  /*3620*/  UIADD3 UR6, UPT, UPT, UR6, 0x1, URZ ;  /* 0x0000000106067890 */ /* 0x000fe2000fffe0ff */
[----:B------:R-:W-:-:S03]  /*3630*/  VIADD R8, R8, 0x1 ;  /* 0x0000000108087836 */ /* 0x000fc60000000000 */
[----:B------:R-:W-:Y:S02]  /*3640*/  UISETP.NE.AND UP0, UPT, UR6, 0x2, UPT ;  /* 0x000000020600788c */ /* 0x000fe4000bf05270 */
[----:B------:R-:W-:Y:S01]  /*3650*/  ISETP.NE.AND P0, PT, R8, 0x2, PT ;  /* 0x000000020800780c */ /* 0x000fe20003f05270 */
[----:B------:R-:W-:Y:S06]  /*3660*/  UGETNEXTWORKID.BROADCAST [UR4], [UR5] ;  /* 0x00000000040073ca */ /* 0x000fec0008000100 */
[----:B------:R-:W-:Y:S02]  /*3670*/  USEL UR4, URZ, 0x1, UP0 ;  /* 0x00000001ff047887 */ /* 0x000fe40008000000 */
[----:B------:R-:W-:-:S04]  /*3680*/  USEL UR6, UR6, URZ, UP0 ;  /* 0x000000ff06067287 */ /* 0x000fc80008000000 */
[----:B------:R-:W-:Y:S02]  /*3690*/  LOP3.LUT R12, R12, UR4, RZ, 0x3c, !PT ;  /* 0x000000040c0c7c12 */ /* 0x000fe4000f8e3cff */
[----:B-1----:R-:W-:-:S04]  /*36a0*/  SHF.L.U32 R4, R10, 0x1f, RZ ;  /* 0x0000001f0a047819 */ /* 0x002fc800000006ff */
[----:B------:R-:W1:Y:S02]  /*36b0*/  SYNCS.PHASECHK.TRANS64.TRYWAIT P1, [R0+URZ+0x1e0], R4 ;  /* 0x0001e004000075a7 */ /* 0x000e6400080211ff */
[----:B-1----:R-:W-:Y:S05]  /*36c0*/  @!P1 BRA `(.L_x_66) ;  /* 0x00000050001c9947 */ /* 0x002fea0003800000 */
.L_x_195:
[C---:B-1----:R-:W-:Y:S01]  /*36d0*/  LEA R4, R11.reuse, UR37, 0x4 ;  /* 0x000000250b047c11 */ /* 0x042fe2000f8e20ff */
[----:B------:R-:W-:Y:S01]  /*36e0*/  VIADD R0, R0, 0x1f0 ;  /* 0x000001f000007836 */ /* 0x000fe20000000000 */
[----:B------:R-:W-:Y:S01]  /*36f0*/  SEL R8, R8, RZ, P0 ;  /* 0x000000ff08087207 */ /* 0x000fe20000000000 */
[----:B------:R-:W-:-:S03]  /*3700*/  VIADD R11, R11, 0x1 ;  /* 0x000000010b0b7836 */ /* 0x000fc60000000000 */
[----:B------:R-:W1:Y:S01]  /*3710*/  LDS.128 R4, [R4+0x270] ;  /* 0x0002700004047984 */ /* 0x000e620000000c00 */
[----:B------:R-:W-:Y:S02]  /*3720*/  PRMT R0, RZ, 0x654, R0 ;  /* 0x00000654ff007816 */ /* 0x000fe40000000000 */
[C---:B------:R-:W-:Y:S01]  /*3730*/  ISETP.NE.AND P1, PT, R11.reuse, 0x2, PT ;  /* 0x000000020b00780c */ /* 0x040fe20003f25270 */
[----:B------:R-:W-:Y:S01]  /*3740*/  @!PT LDS RZ, [RZ] ;  /* 0x00000000fffff984 */ /* 0x000fe20000000800 */
[----:B------:R-:W-:Y:S01]  /*3750*/  @!PT LDS RZ, [RZ] ;  /* 0x00000000fffff984 */ /* 0x000fe20000000800 */
[----:B------:R-:W-:Y:S01]  /*3760*/  @!PT LDS RZ, [RZ] ;  /* 0x00000000fffff984 */ /* 0x000fe20000000800 */
[----:B------:R-:W-:Y:S01]  /*3770*/  @!PT LDS RZ, [RZ] ;  /* 0x00000000fffff984 */ /* 0x000fe20000000800 */
[----:B------:R2:W-:Y:S06]  /*3780*/  MEMBAR.ALL.CTA ;  /* 0x0000000000007992 */ /* 0x0005ec0000008000 */
[----:B--2---:R-:W2:Y:S01]  /*3790*/  FENCE.VIEW.ASYNC.S ;  /* 0x00000000000073c6 */ /* 0x004ea20000000000 */
[----:B------:R-:W-:Y:S01]  /*37a0*/  SEL R11, R11, RZ, P1 ;  /* 0x000000ff0b0b7207 */ /* 0x000fe20000800000 */
[----:B--2---:R2:W-:Y:S01]  /*37b0*/  SYNCS.ARRIVE.TRANS64.RED.A1T0 RZ, [R0+URZ], RZ ;  /* 0x000000ff00ff79a7 */ /* 0x0045e200081004ff */
[----:B-1----:R-:W-:-:S02]  /*37c0*/  LOP3.LUT P3, RZ, R6, 0x1, RZ, 0xc0, !PT ;  /* 0x0000000106ff7812 */ /* 0x002fc4000786c0ff */
[----:B------:R-:W-:-:S04]  /*37d0*/  SEL R4, RZ, 0x1, P1 ;  /* 0x00000001ff047807 */ /* 0x000fc80000800000 */
[----:B------:R-:W-:Y:S02]  /*37e0*/  LOP3.LUT R10, R10, R4, RZ, 0x3c, !PT ;  /* 0x000000040a0a7212 */ /* 0x000fe400078e3cff */
[----:B--2---:R-:W-:-:S04]  /*37f0*/  SEL R0, RZ, 0x1, P0 ;  /* 0x00000001ff007807 */ /* 0x004fc80000000000 */
[----:B------:R-:W-:Y:S01]  /*3800*/  LOP3.LUT R9, R9, R0, RZ, 0x3c, !PT ;  /* 0x0000000009097212 */ /* 0x000fe200078e3cff */
[----:B------:R-:W-:Y:S06]  /*3810*/  @P3 BRA `(.L_x_67) ;  /* 0xfffffffc002c3947 */ /* 0x000fec000383ffff */
[----:B------:R-:W-:Y:S01]  /*3820*/  ULEA UR5, UR6, UR37, 0x3 ;  /* 0x0000002506057291 */ /* 0x000fe2000f8e18ff */
[----:B------:R-:W-:-:S08]  /*3830*/  SHF.L.U32 R2, R12, 0x1f, RZ ;  /* 0x0000001f0c027819 */ /* 0x000fd000000006ff */
[----:B------:R-:W1:Y:S02]  /*3840*/  SYNCS.PHASECHK.TRANS64 P0, [UR5+0x1f0], R2 ;  /* 0x0001f002ff0075a7 */ /* 0x000e640008001005 */
[----:B-1----:R-:W-:Y:S05]  /*3850*/  @P0 BRA `(.L_x_68) ;  /* 0x0000000000080947 */ /* 0x002fea0003800000 */
[----:B------:R-:W1:Y:S02]  /*3860*/  SYNCS.PHASECHK.TRANS64.TRYWAIT P0, [UR5+0x1f0], R2 ;  /* 0x0001f002ff0075a7 */ /* 0x000e640008001105 */
[----:B-1----:R-:W-:Y:S05]  /*3870*/  @!P0 BRA `(.L_x_69) ;  /* 0x0000004c00c48947 */ /* 0x002fea0003800000 */
.L_x_68:
[----:B------:R-:W-:-:S04]  /*3880*/  UIADD3 UR4, UPT, UPT, UR6, 0x1, URZ ;  /* 0x0000000106047890 */ /* 0x000fc8000fffe0ff */
[----:B------:R-:W-:-:S04]  /*3890*/  UISETP.NE.AND UP0, UPT, UR4, 0x2, UPT ;  /* 0x000000020400788c */ /* 0x000fc8000bf05270 */
[----:B------:R-:W-:Y:S02]  /*38a0*/  USEL UR7, URZ, 0x1, UP0 ;  /* 0x00000001ff077887 */ /* 0x000fe40008000000 */
[----:B------:R-:W-:-:S04]  /*38b0*/  USEL UR4, UR4, URZ, UP0 ;  /* 0x000000ff04047287 */ /* 0x000fc80008000000 */
[----:B------:R-:W-:Y:S01]  /*38c0*/  ULEA UR4, UR4, UR37, 0x3 ;  /* 0x0000002504047291 */ /* 0x000fe2000f8e18ff */
[----:B-1----:R-:W-:-:S04]  /*38d0*/  LOP3.LUT R2, R12, UR7, RZ, 0x3c, !PT ;  /* 0x000000070c027c12 */ /* 0x002fc8000f8e3cff */
[----:B------:R-:W-:-:S04]  /*38e0*/  SHF.L.U32 R0, R2, 0x1f, RZ ;  /* 0x0000001f02007819 */ /* 0x000fc800000006ff */
[----:B------:R-:W1:Y:S02]  /*38f0*/  SYNCS.PHASECHK.TRANS64 P0, [UR4+0x1f0], R0 ;  /* 0x0001f000ff0075a7 */ /* 0x000e640008001004 */
[----:B-1----:R-:W-:Y:S05]  /*3900*/  @P0 EXIT ;  /* 0x000000000000094d */ /* 0x002fea0003800000 */
[----:B------:R-:W-:Y:S02]  /*3910*/  SHF.L.U32 R2, R2, 0x1f, RZ ;  /* 0x0000001f02027819 */ /* 0x000fe400000006ff */
[----:B------:R-:W-:-:S07]  /*3920*/  MOV R0, UR4 ;  /* 0x0000000400007c02 */ /* 0x000fce0008000f00 */
.L_x_70:
[----:B-1----:R1:W2:Y:S02]  /*3930*/  SYNCS.PHASECHK.TRANS64.TRYWAIT P0, [R0+URZ+0x1f0], R2 ;  /* 0x0001f002000075a7 */ /* 0x0022a400080011ff */
[----:B--2---:R-:W-:Y:S05]  /*3940*/  @!P0 NANOSLEEP.SYNCS 0x989680 ;  /* 0x009896800000895d */ /* 0x004fea0003900000 */
[----:B------:R-:W2:Y:S02]  /*3950*/  @!P0 SYNCS.PHASECHK.TRANS64 P0, [R0+URZ+0x1f0], R2 ;  /* 0x0001f002000085a7 */ /* 0x000ea400080010ff */
[----:B--2---:R-:W-:Y:S05]  /*3960*/  @P0 EXIT ;  /* 0x000000000000094d */ /* 0x004fea0003800000 */
[----:B------:R-:W-:Y:S05]  /*3970*/  BRA `(.L_x_70) ;  /* 0xfffffffc00ec7947 */ /* 0x000fea000383ffff */
.L_x_63:
[----:B------:R-:W-:-:S09]  /*3980*/  UISETP.NE.AND UP1, UPT, UR8, URZ, UPT ;  /* 0x000000ff0800728c */ /* 0x000fd2000bf25270 */
[----:B------:R-:W-:Y:S05]  /*3990*/  BRA.U UP1, `(.L_x_71) ;  /* 0x0000000d01947547 */ /* 0x000fea000b800000 */
[----:B------:R-:W-:Y:S01]  /*39a0*/  UMOV UR4, 0x40 ;  /* 0x0000004000047882 */ /* 0x000fe20000000000 */
[----:B------:R-:W-:Y:S01]  /*39b0*/  NOP ;  /* 0x0000000000007918 */ /* 0x000fe20000000000 */
[----:B------:R-:W-:Y:S01]  /*39c0*/  ULEA UR4, UR37, UR4, 0x18 ;  /* 0x0000000425047291 */ /* 0x000fe2000f8ec0ff */
[----:B------:R-:W-:Y:S02]  /*39d0*/  UMOV UR5, 0x400 ;  /* 0x0000040000057882 */ /* 0x000fe40000000000 */
[----:B------:R-:W-:-:S06]  /*39e0*/  ULEA UR37, UR37, UR5, 0x18 ;  /* 0x0000000525257291 */ /* 0x000fcc000f8ec0ff */
[----:B------:R-:W1:Y:S02]  /*39f0*/  LDS.U8 R0, [UR4+0x1c] ;  /* 0x00001c04ff007984 */ /* 0x000e640008000000 */
[----:B-1----:R-:W-:-:S13]  /*3a00*/  ISETP.NE.AND P0, PT, R0, RZ, PT ;  /* 0x000000ff0000720c */ /* 0x002fda0003f05270 */
[----:B------:R-:W-:Y:S05]  /*3a10*/  @P0 BRA `(.L_x_72) ;  /* 0x0000000000580947 */ /* 0x000fea0003800000 */
[----:B------:R-:W-:-:S13]  /*3a20*/  ELECT P0, URZ, PT ;  /* 0x0000000000ff782f */ /* 0x000fda0003800000 */
[----:B------:R-:W-:Y:S05]  /*3a30*/  @!P0 BRA `(.L_x_73) ;  /* 0x0000000000608947 */ /* 0x000fea0003800000 */
[----:B------:R-:W-:Y:S01]  /*3a40*/  UMOV UR5, 0x10 ;  /* 0x0000001000057882 */ /* 0x000fe20000000000 */
[----:B------:R-:W-:Y:S01]  /*3a50*/  HFMA2 R0, -RZ, RZ, 0, 5.9604644775390625e-08 ;  /* 0x00000001ff007431 */ /* 0x000fe200000001ff */
[----:B------:R-:W-:-:S03]  /*3a60*/  MOV R2, 0xffff ;  /* 0x0000ffff00027802 */ /* 0x000fc60000000f00 */
[----:B------:R-:W-:Y:S04]  /*3a70*/  DEPBAR.LE SB1, 0x36 ;  /* 0x00009d800000791a */ /* 0x000fe80000000000 */
[----:B------:R-:W1:Y:S02]  /*3a80*/  UTCATOMSWS.FIND_AND_SET.ALIGN UP0, UR5, UR5 ;  /* 0x00000005000575e3 */ /* 0x000e640008000800 */
[----:B-1----:R-:W-:Y:S01]  /*3a90*/  MOV R3, UR5 ;  /* 0x0000000500037c02 */ /* 0x002fe20008000f00 */
[----:B------:R-:W-:Y:S06]  /*3aa0*/  BRA.U UP0, `(.L_x_74) ;  /* 0x0000000100187547 */ /* 0x000fec000b800000 */
.L_x_75:
[----:B------:R-:W-:Y:S05]  /*3ab0*/  NANOSLEEP 0x64 ;  /* 0x000000640000795d */ /* 0x000fea0003800000 */
[----:B------:R-:W-:-:S05]  /*3ac0*/  UMOV UR5, 0x10 ;  /* 0x0000001000057882 */ /* 0x000fca0000000000 */
[----:B------:R-:W-:Y:S04]  /*3ad0*/  DEPBAR.LE SB1, 0x36 ;  /* 0x00009d800000791a */ /* 0x000fe80000000000 */
[----:B------:R-:W1:Y:S02]  /*3ae0*/  UTCATOMSWS.FIND_AND_SET.ALIGN UP0, UR5, UR5 ;  /* 0x00000005000575e3 */ /* 0x000e640008000800 */
[----:B-1----:R-:W-:Y:S01]  /*3af0*/  MOV R3, UR5 ;  /* 0x0000000500037c02 */ /* 0x002fe20008000f00 */
[----:B------:R-:W-:Y:S05]  /*3b00*/  BRA.U !UP0, `(.L_x_75) ;  /* 0xfffffffd08e87547 */ /* 0x000fea000b83ffff */
.L_x_74:
[-C--:B------:R-:W-:Y:S02]  /*3b10*/  SHF.L.U32 R2, R2, R3.reuse, RZ ;  /* 0x0000000302027219 */ /* 0x080fe400000006ff */
[----:B------:R-:W-:Y:S01]  /*3b20*/  SHF.L.U32 R0, R0, R3, RZ ;  /* 0x0000000300007219 */ /* 0x000fe200000006ff */
[----:B------:R-:W-:Y:S02]  /*3b30*/  IMAD.SHL.U32 R3, R3, 0x20, RZ ;  /* 0x0000002003037824 */ /* 0x000fe400078e00ff */
[----:B------:R1:W-:Y:S04]  /*3b40*/  ATOMS.OR RZ, [UR4+0x14], R2 ;  /* 0x00001402ffff798c */ /* 0x0003e8000b000004 */
[----:B------:R1:W-:Y:S04]  /*3b50*/  ATOMS.OR RZ, [UR4+0x18], R0 ;  /* 0x00001800ffff798c */ /* 0x0003e8000b000004 */
[----:B------:R1:W-:Y:S01]  /*3b60*/  STS [UR37+0x290], R3 ;  /* 0x00029003ff007988 */ /* 0x0003e20008000825 */
[----:B------:R-:W-:Y:S05]  /*3b70*/  BRA `(.L_x_73) ;  /* 0x0000000000107947 */ /* 0x000fea0003800000 */
.L_x_72:
[----:B------:R-:W-:Y:S02]  /*3b80*/  MOV R0, 0xffffffff ;  /* 0xffffffff00007802 */ /* 0x000fe40000000f00 */
[----:B------:R-:W-:-:S03]  /*3b90*/  MOV R2, 0x3bc0 ;  /* 0x00003bc000027802 */ /* 0x000fc60000000f00 */
[----:B------:R1:W-:Y:S04]  /*3ba0*/  STS [UR37+0x290], R0 ;  /* 0x00029000ff007988 */ /* 0x0003e80008000825 */
[----:B-1-3-5:R-:W-:Y:S05]  /*3bb0*/  CALL.REL.NOINC `($__internal_1_$__cuda_sm10x_tcgen05_guardrail_trap_phase_invalid_during_alloc) ;  /* 0x0000005000987944 */ /* 0x02afea0003c00000 */
.L_x_73:
[----:B------:R-:W-:Y:S05]  /*3bc0*/  WARPSYNC.ALL ;  /* 0x0000000000007948 */ /* 0x000fea0003800000 */
[----:B------:R-:W2:Y:S01]  /*3bd0*/  S2UR UR6, SR_CgaCtaId ;  /* 0x00000000000679c3 */ /* 0x000ea20000008800 */
[----:B------:R-:W-:Y:S01]  /*3be0*/  UMOV UR4, 0x400 ;  /* 0x0000040000047882 */ /* 0x000fe20000000000 */
[----:B------:R-:W-:-:S06]  /*3bf0*/  NOP ;  /* 0x0000000000007918 */ /* 0x000fcc0000000000 */
[----:B------:R-:W-:Y:S06]  /*3c00*/  BAR.ARV 0x6, 0xa0 ;  /* 0x0182800000007b1d */ /* 0x000fec0000002000 */
[----:B------:R-:W4:Y:S01]  /*3c10*/  LDCU UR7, c[0x0][0x38c] ;  /* 0x00007180ff0777ac */ /* 0x000f220008000800 */
[----:B------:R-:W-:Y:S01]  /*3c20*/  IMAD.MOV.U32 R11, RZ, RZ, 0x1 ;  /* 0x00000001ff0b7424 */ /* 0x000fe200078e00ff */
[----:B------:R-:W-:Y:S01]  /*3c30*/  CS2R R8, SRZ ;  /* 0x0000000000087805 */ /* 0x000fe2000001ff00 */
[----:B------:R-:W-:Y:S01]  /*3c40*/  IMAD.MOV.U32 R10, RZ, RZ, RZ ;  /* 0x000000ffff0a7224 */ /* 0x000fe200078e00ff */
[----:B------:R-:W-:Y:S01]  /*3c50*/  UMOV UR18, URZ ;  /* 0x000000ff00127c82 */ /* 0x000fe20008000000 */
[----:B------:R-:W-:Y:S01]  /*3c60*/  UMOV UR17, URZ ;  /* 0x000000ff00117c82 */ /* 0x000fe20008000000 */
[----:B------:R-:W-:Y:S01]  /*3c70*/  UMOV UR22, 0x0 ;  /* 0x0000000000167882 */ /* 0x000fe20000000000 */
[----:B------:R-:W-:Y:S01]  /*3c80*/  UMOV UR23, 0x4100010 ;  /* 0x0410001000177882 */ /* 0x000fe20000000000 */
[----:B------:R-:W-:Y:S01]  /*3c90*/  UMOV UR20, 0x0 ;  /* 0x0000000000147882 */ /* 0x000fe20000000000 */
[----:B------:R-:W-:Y:S01]  /*3ca0*/  UMOV UR21, 0x4100010 ;  /* 0x0410001000157882 */ /* 0x000fe20000000000 */
[----:B--2---:R-:W-:Y:S01]  /*3cb0*/  ULEA UR6, UR6, UR4, 0x18 ;  /* 0x0000000406067291 */ /* 0x004fe2000f8ec0ff */
[----:B------:R-:W2:Y:S03]  /*3cc0*/  LDCU UR4, c[0x0][0x38c] ;  /* 0x00007180ff0477ac */ /* 0x000ea60008000800 */
[----:B------:R-:W-:-:S02]  /*3cd0*/  UIADD3 UR11, UPT, UPT, UR6, 0x3600, URZ ;  /* 0x00003600060b7890 */ /* 0x000fc4000fffe0ff */
[----:B----4-:R-:W-:-:S03]  /*3ce0*/  UIADD3 UR7, UPT, UPT, UR7, 0x1f, URZ ;  /* 0x0000001f07077890 */ /* 0x010fc6000fffe0ff */
[----:B-1----:R-:W1:Y:S01]  /*3cf0*/  LDS R0, [UR6+0x290] ;  /* 0x00029006ff007984 */ /* 0x002e620008000800 */
[----:B------:R-:W-:Y:S02]  /*3d00*/  UIADD3 UR12, UPT, UPT, UR6, 0x1d600, URZ ;  /* 0x0001d600060c7890 */ /* 0x000fe4000fffe0ff */
[----:B------:R-:W-:Y:S02]  /*3d10*/  USHF.R.S32.HI UR5, URZ, 0x1f, UR7 ;  /* 0x0000001fff057899 */ /* 0x000fe40008011407 */
[----:B------:R-:W-:Y:S02]  /*3d20*/  USHF.R.U32.HI UR11, URZ, 0x4, UR11 ;  /* 0x00000004ff0b7899 */ /* 0x000fe4000801160b */
[----:B------:R-:W-:Y:S02]  /*3d30*/  ULEA.HI UR5, UR5, UR7, URZ, 0x5 ;  /* 0x0000000705057291 */ /* 0x000fe4000f8f28ff */
[----:B------:R-:W-:Y:S02]  /*3d40*/  USHF.R.U32.HI UR12, URZ, 0x4, UR12 ;  /* 0x00000004ff0c7899 */ /* 0x000fe4000801160c */
[----:B------:R-:W-:-:S02]  /*3d50*/  USHF.R.S32.HI UR5, URZ, 0x5, UR5 ;  /* 0x00000005ff057899 */ /* 0x000fc40008011405 */
[----:B------:R-:W-:Y:S02]  /*3d60*/  ULOP3.LUT UR11, UR11, 0x3fff, URZ, 0xc0, !UPT ;  /* 0x00003fff0b0b7892 */ /* 0x000fe4000f8ec0ff */
[----:B------:R-:W-:Y:S02]  /*3d70*/  UISETP.LT.AND UP0, UPT, UR5, 0x1, UPT ;  /* 0x000000010500788c */ /* 0x000fe4000bf01270 */
[----:B------:R-:W-:Y:S02]  /*3d80*/  ULOP3.LUT UR12, UR12, 0x3fff, URZ, 0xc0, !UPT ;  /* 0x00003fff0c0c7892 */ /* 0x000fe4000f8ec0ff */
[----:B------:R-:W-:Y:S02]  /*3d90*/  USEL UR10, UR5, 0x1, !UP0 ;  /* 0x00000001050a7887 */ /* 0x000fe4000c000000 */
[----:B------:R-:W-:Y:S02]  /*3da0*/  ULOP3.LUT UR11, UR11, 0x10000, URZ, 0xfc, !UPT ;  /* 0x000100000b0b7892 */ /* 0x000fe4000f8efcff */
[----:B------:R-:W-:-:S02]  /*3db0*/  ULOP3.LUT UR12, UR12, 0x10000, URZ, 0xfc, !UPT ;  /* 0x000100000c0c7892 */ /* 0x000fc4000f8efcff */
[----:B------:R-:W-:Y:S02]  /*3dc0*/  UIADD3 UR10, UPT, UPT, -UR10, URZ, URZ ;  /* 0x000000ff0a0a7290 */ /* 0x000fe4000fffe1ff */
[----:B--2---:R-:W-:Y:S01]  /*3dd0*/  UISETP.GE.AND UP3, UPT, UR4, 0x1, UPT ;  /* 0x000000010400788c */ /* 0x004fe2000bf66270 */
[----:B-1----:R-:W-:-:S15]  /*3de0*/  R2UR UR19, R0 ;  /* 0x00000000001372ca */ /* 0x002fde00000e0000 */
.L_x_82:
[----:B------:R-:W-:Y:S02]  /*3df0*/  LEA R0, R10, UR6, 0x3 ;  /* 0x000000060a007c11 */ /* 0x000fe4000f8e18ff */
[----:B------:R-:W-:Y:S02]  /*3e00*/  SHF.L.U32 R2, R9, 0x1f, RZ ;  /* 0x0000001f09027819 */ /* 0x000fe400000006ff */
[----:B------:R-:W-:Y:S01]  /*3e10*/  PLOP3.LUT P0, PT, PT, PT, UP3, 0x80, 0x8 ;  /* 0x000000000008781c */ /* 0x000fe20003f0f038 */
[----:B------:R-:W-:Y:S01]  /*3e20*/  VIADD R3, R0, 0x1f0 ;  /* 0x000001f000037836 */ /* 0x000fe20000000000 */
[----:B-1----:R-:W1:Y:S02]  /*3e30*/  SYNCS.PHASECHK.TRANS64.TRYWAIT P1, [R0+URZ+0x1e0], R2 ;  /* 0x0001e002000075a7 */ /* 0x002e6400080211ff */
[----:B-1--4-:R-:W-:Y:S09]  /*3e40*/  @!P1 BRA `(.L_x_76) ;  /* 0x0000004800689947 */ /* 0x012ff20003800000 */
.L_x_197:
[----:B------:R-:W-:Y:S01]  /*3e50*/  LEA R4, R10, UR6, 0x4 ;  /* 0x000000060a047c11 */ /* 0x000fe2000f8e20ff */
[----:B------:R-:W-:Y:S01]  /*3e60*/  @UP3 ULEA UR4, UR17, UR6, 0x3 ;  /* 0x0000000611043291 */ /* 0x000fe2000f8e18ff */
[----:B------:R-:W-:Y:S01]  /*3e70*/  PLOP3.LUT P2, PT, PT, PT, PT, 0x80, 0x8 ;  /* 0x000000000008781c */ /* 0x000fe20003f4f070 */
[----:B------:R-:W-:Y:S01]  /*3e80*/  ULEA UR8, UR18, UR6, 0x3 ;  /* 0x0000000612087291 */ /* 0x000fe2000f8e18ff */
[----:B------:R-:W-:Y:S02]  /*3e90*/  PRMT R3, RZ, 0x654, R3 ;  /* 0x00000654ff037816 */ /* 0x000fe40000000003 */
[----:B------:R-:W2:Y:S01]  /*3ea0*/  LDS.128 R4, [R4+0x270] ;  /* 0x0002700004047984 */ /* 0x000ea20000000c00 */
[----:B-1----:R-:W-:Y:S02]  /*3eb0*/  @P0 SHF.L.U32 R2, R8, 0x1f, RZ ;  /* 0x0000001f08020819 */ /* 0x002fe400000006ff */
[----:B------:R-:W-:Y:S01]  /*3ec0*/  SHF.L.U32 R0, R11, 0x1f, RZ ;  /* 0x0000001f0b007819 */ /* 0x000fe200000006ff */
[----:B------:R-:W-:Y:S01]  /*3ed0*/  @!PT LDS RZ, [RZ] ;  /* 0x00000000fffff984 */ /* 0x000fe20000000800 */
[----:B------:R-:W-:Y:S01]  /*3ee0*/  @!PT LDS RZ, [RZ] ;  /* 0x00000000fffff984 */ /* 0x000fe20000000800 */
[----:B------:R-:W-:Y:S01]  /*3ef0*/  @!PT LDS RZ, [RZ] ;  /* 0x00000000fffff984 */ /* 0x000fe20000000800 */
[----:B------:R-:W-:Y:S01]  /*3f00*/  @!PT LDS RZ, [RZ] ;  /* 0x00000000fffff984 */ /* 0x000fe20000000800 */
[----:B------:R1:W-:Y:S06]  /*3f10*/  MEMBAR.ALL.CTA ;  /* 0x0000000000007992 */ /* 0x0003ec0000008000 */
[----:B-1----:R-:W1:Y:S02]  /*3f20*/  FENCE.VIEW.ASYNC.S ;  /* 0x00000000000073c6 */ /* 0x002e640000000000 */
[----:B-1----:R1:W-:Y:S01]  /*3f30*/  SYNCS.ARRIVE.TRANS64.RED.A1T0 RZ, [R3+URZ], RZ ;  /* 0x000000ff03ff79a7 */ /* 0x0023e200081004ff */
[----:B------:R1:W4:Y:S01]  /*3f40*/  @P0 SYNCS.PHASECHK.TRANS64.TRYWAIT P2, [UR4], R2 ;  /* 0x00000002ff0005a7 */ /* 0x0003220008041104 */
[----:B------:R-:W-:Y:S01]  /*3f50*/  ULEA.HI UR4, UR18, UR18, URZ, 0x1 ;  /* 0x0000001212047291 */ /* 0x000fe2000f8f08ff */
[----:B--2---:R-:W-:-:S03]  /*3f60*/  LOP3.LUT P1, RZ, R6, 0x1, RZ, 0xc0, !PT ;  /* 0x0000000106ff7812 */ /* 0x004fc6000782c0ff */
[----:B------:R-:W-:Y:S02]  /*3f70*/  USHF.L.U32 UR9, UR4, 0x5, URZ ;  /* 0x0000000504097899 */ /* 0x000fe400080006ff */
[----:B------:R-:W-:Y:S02]  /*3f80*/  ULOP3.LUT UR4, UR4, 0xffe, URZ, 0xc0, !UPT ;  /* 0x00000ffe04047892 */ /* 0x000fe4000f8ec0ff */
[----:B------:R-:W-:Y:S02]  /*3f90*/  ULOP3.LUT UR9, UR9, 0xffffffc0, URZ, 0xc0, !UPT ;  /* 0xffffffc009097892 */ /* 0x000fe4000f8ec0ff */
[----:B------:R-:W-:Y:S02]  /*3fa0*/  UIADD3 UR4, UPT, UPT, -UR4, UR18, URZ ;  /* 0x0000001204047290 */ /* 0x000fe4000fffe1ff */
[----:B------:R-:W-:Y:S01]  /*3fb0*/  UIADD3 UR9, UPT, UPT, UR19, UR9, URZ ;  /* 0x0000000913097290 */ /* 0x000fe2000fffe0ff */
[----:B------:R-:W2:Y:S03]  /*3fc0*/  SYNCS.PHASECHK.TRANS64.TRYWAIT P0, [UR8+0x220], R0 ;  /* 0x00022000ff0075a7 */ /* 0x000ea60008001108 */
[----:B------:R-:W-:Y:S01]  /*3fd0*/  ULEA UR9, UR4, UR9, 0x14 ;  /* 0x0000000904097291 */ /* 0x000fe2000f8ea0ff */
[----:B-12-4-:R-:W-:Y:S11]  /*3fe0*/  @!P0 BRA `(.L_x_77) ;  /* 0x0000004800148947 */ /* 0x016ff60003800000 */
.L_x_199:
[----:B------:R-:W-:Y:S01]  /*3ff0*/  IADD3 R10, PT, PT, R10, 0x1, RZ ;  /* 0x000000010a0a7810 */ /* 0x000fe20007ffe0ff */
[----:B------:R-:W-:Y:S06]  /*4000*/  BRA.U !UP3, `(.L_x_78) ;  /* 0x000000010b987547 */ /* 0x000fec000b800000 */
[----:B------:R-:W-:Y:S01]  /*4010*/  UPLOP3.LUT UP4, UPT, UPT, UPT, UPT, 0x40, 0x4 ;  /* 0x000000000004789c */ /* 0x000fe20003f8e870 */
[----:B------:R-:W-:Y:S01]  /*4020*/  UMOV UR16, UR10 ;  /* 0x0000000a00107c82 */ /* 0x000fe20008000000 */
[----:B------:R-:W-:Y:S01]  /*4030*/  UMOV UR15, UR5 ;  /* 0x00000005000f7c82 */ /* 0x000fe20008000000 */
[----:B------:R-:W-:-:S08]  /*4040*/  UMOV UR14, UR17 ;  /* 0x00000011000e7c82 */ /* 0x000fd00008000000 */
.L_x_81:
[----:B------:R-:W-:Y:S02]  /*4050*/  UIADD3 UR16, UPT, UPT, UR16, 0x1, URZ ;  /* 0x0000000110107890 */ /* 0x000fe4000fffe0ff */
[----:B--2---:R-:W-:Y:S02]  /*4060*/  ULEA UR7, UR14, UR6, 0x3 ;  /* 0x000000060e077291 */ /* 0x004fe4000f8e18ff */
[----:B------:R-:W-:Y:S01]  /*4070*/  UISETP.NE.AND UP0, UPT, UR16, URZ, UPT ;  /* 0x000000ff1000728c */ /* 0x000fe2000bf05270 */
[----:B----4-:R-:W-:Y:S10]  /*4080*/  @P2 BRA `(.L_x_79) ;  /* 0x00000000000c2947 */ /* 0x010ff40003800000 */
[----:B-1----:R-:W-:Y:S04]  /*4090*/  SHF.L.U32 R2, R8, 0x1f, RZ ;  /* 0x0000001f08027819 */ /* 0x002fe800000006ff */
[----:B------:R-:W1:Y:S02]  /*40a0*/  SYNCS.PHASECHK.TRANS64.TRYWAIT P0, [UR7], R2 ;  /* 0x00000002ff0075a7 */ /* 0x000e640008001107 */
[----:B-1----:R-:W-:Y:S05]  /*40b0*/  @!P0 BRA `(.L_x_80) ;  /* 0x0000004400f88947 */ /* 0x002fea0003800000 */
.L_x_79:
[----:B------:R-:W-:Y:S01]  /*40c0*/  UISETP.NE.AND UP1, UPT, UR15, 0x1, UPT ;  /* 0x000000010f00788c */ /* 0x000fe2000bf25270 */
[----:B------:R-:W-:Y:S01]  /*40d0*/  PLOP3.LUT P2, PT, PT, PT, PT, 0x80, 0x8 ;  /* 0x000000000008781c */ /* 0x000fe20003f4f070 */
[----:B------:R-:W-:Y:S02]  /*40e0*/  UIADD3 UR17, UPT, UPT, UR14, 0x1, URZ ;  /* 0x000000010e117890 */ /* 0x000fe4000fffe0ff */
[----:B------:R-:W-:Y:S02]  /*40f0*/  ULEA UR24, UR14, UR12, 0x8 ;  /* 0x0000000c0e187291 */ /* 0x000fe4000f8e40ff */
[----:B------:R-:W-:Y:S01]  /*4100*/  UISETP.NE.AND UP2, UPT, UR17, 0x1a, UPT ;  /* 0x0000001a1100788c */ /* 0x000fe2000bf45270 */
[----:B------:R-:W-:Y:S01]  /*4110*/  PLOP3.LUT P0, PT, PT, PT, UP1, 0x80, 0x8 ;  /* 0x000000000008781c */ /* 0x000fe20003f0f018 */
[----:B------:R-:W-:Y:S02]  /*4120*/  ULEA UR26, UR14, UR11, 0x8 ;  /* 0x0000000b0e1a7291 */ /* 0x000fe4000f8e40ff */
[----:B------:R-:W-:Y:S02]  /*4130*/  USEL UR13, URZ, 0x1, UP2 ;  /* 0x00000001ff0d7887 */ /* 0x000fe40009000000 */
[----:B------:R-:W-:Y:S02]  /*4140*/  USEL UR17, UR17, URZ, UP2 ;  /* 0x000000ff11117287 */ /* 0x000fe40009000000 */
[----:B------:R-:W-:Y:S02]  /*4150*/  UIADD3 UR30, UPT, UPT, UR24, 0x2, URZ ;  /* 0x00000002181e7890 */ /* 0x000fe4000fffe0ff */
[----:B------:R-:W-:Y:S01]  /*4160*/  @UP1 ULEA UR4, UR17, UR6, 0x3 ;  /* 0x0000000611041291 */ /* 0x000fe2000f8e18ff */
[----:B------:R-:W-:Y:S01]  /*4170*/  LOP3.LUT R8, R8, UR13, RZ, 0x3c, !PT ;  /* 0x0000000d08087c12 */ /* 0x000fe2000f8e3cff */
[----:B------:R-:W-:Y:S02]  /*4180*/  UIADD3 UR28, UPT, UPT, UR26, 0x2, URZ ;  /* 0x000000021a1c7890 */ /* 0x000fe4000fffe0ff */
[----:B------:R-:W-:Y:S01]  /*4190*/  UIADD3 UR7, UPT, UPT, UR7, 0xd0, URZ ;  /* 0x000000d007077890 */ /* 0x000fe2000fffe0ff */
[----:B-1----:R-:W-:Y:S01]  /*41a0*/  @P0 SHF.L.U32 R0, R8, 0x1f, RZ ;  /* 0x0000001f08000819 */ /* 0x002fe200000006ff */
[----:B------:R-:W-:Y:S01]  /*41b0*/  UMOV UR25, 0x80004020 ;  /* 0x8000402000197882 */ /* 0x000fe20000000000 */
[----:B------:R-:W-:Y:S01]  /*41c0*/  UMOV UR27, 0x80004020 ;  /* 0x80004020001b7882 */ /* 0x000fe20000000000 */
[----:B------:R-:W-:Y:S01]  /*41d0*/  UMOV UR31, 0x80004020 ;  /* 0x80004020001f7882 */ /* 0x000fe20000000000 */
[----:B------:R2:W4:Y:S01]  /*41e0*/  @P0 SYNCS.PHASECHK.TRANS64.TRYWAIT P2, [UR4], R0 ;  /* 0x00000000ff0005a7 */ /* 0x0005220008041104 */
[----:B------:R-:W-:Y:S01]  /*41f0*/  UIADD3 UR15, UPT, UPT, UR15, -0x1, URZ ;  /* 0xffffffff0f0f7890 */ /* 0x000fe2000fffe0ff */
[----:B------:R2:W-:Y:S01]  /*4200*/  UTCHMMA gdesc[UR26], gdesc[UR24], tmem[UR9], tmem[UR22], idesc[UR23], UP4 ;  /* 0x00ff16181a0075ea */ /* 0x0005e2000a000009 */
[----:B------:R-:W-:Y:S01]  /*4210*/  UPLOP3.LUT UP4, UPT, UPT, UPT, UPT, 0x80, 0x8 ;  /* 0x000000000008789c */ /* 0x000fe20003f8f070 */
[----:B------:R-:W-:Y:S01]  /*4220*/  UMOV UR29, 0x80004020 ;  /* 0x80004020001d7882 */ /* 0x000fe20000000000 */
[----:B------:R-:W-:Y:S01]  /*4230*/  UMOV UR14, UR17 ;  /* 0x00000011000e7c82 */ /* 0x000fe20008000000 */
[----:B------:R2:W-:Y:S01]  /*4240*/  UTCHMMA gdesc[UR28], gdesc[UR30], tmem[UR9], tmem[UR20], idesc[UR21], UPT ;  /* 0x00ff141e1c0075ea */ /* 0x0005e2000b800009 */
[----:B------:R2:W-:Y:S01]  /*4250*/  UTCBAR [UR7], URZ ;  /* 0x000000ff070073e9 */ /* 0x0005e200080000ff */
[----:B------:R-:W-:Y:S06]  /*4260*/  BRA.U UP0, `(.L_x_81) ;  /* 0xfffffffd00787547 */ /* 0x000fec000b83ffff */
.L_x_78:
[----:B------:R-:W-:Y:S01]  /*4270*/  UIADD3 UR18, UPT, UPT, UR18, 0x1, URZ ;  /* 0x0000000112127890 */ /* 0x000fe2000fffe0ff */
[C---:B------:R-:W-:Y:S01]  /*4280*/  ISETP.NE.AND P0, PT, R10.reuse, 0x2, PT ;  /* 0x000000020a00780c */ /* 0x040fe20003f05270 */
[----:B------:R-:W-:Y:S02]  /*4290*/  UIADD3 UR8, UPT, UPT, UR8, 0x200, URZ ;  /* 0x0000020008087890 */ /* 0x000fe4000fffe0ff */
[----:B------:R-:W-:Y:S01]  /*42a0*/  UISETP.NE.AND UP0, UPT, UR18, 0x4, UPT ;  /* 0x000000041200788c */ /* 0x000fe2000bf05270 */
[----:B-12---:R-:W-:Y:S02]  /*42b0*/  SEL R0, RZ, 0x1, P0 ;  /* 0x00000001ff007807 */ /* 0x006fe40000000000 */
[----:B------:R-:W-:Y:S01]  /*42c0*/  SEL R10, R10, RZ, P0 ;  /* 0x000000ff0a0a7207 */ /* 0x000fe20000000000 */
[----:B------:R-:W-:Y:S01]  /*42d0*/  USEL UR4, URZ, 0x1, UP0 ;  /* 0x00000001ff047887 */ /* 0x000fe20008000000 */
[----:B------:R-:W-:Y:S01]  /*42e0*/  LOP3.LUT R9, R9, R0, RZ, 0x3c, !PT ;  /* 0x0000000009097212 */ /* 0x000fe200078e3cff */
[----:B------:R-:W-:Y:S01]  /*42f0*/  USEL UR18, UR18, URZ, UP0 ;  /* 0x000000ff12127287 */ /* 0x000fe20008000000 */
[----:B------:R1:W-:Y:S03]  /*4300*/  UTCBAR [UR8], URZ ;  /* 0x000000ff080073e9 */ /* 0x0003e600080000ff */
[----:B------:R-:W-:Y:S01]  /*4310*/  LOP3.LUT R11, R11, UR4, RZ, 0x3c, !PT ;  /* 0x000000040b0b7c12 */ /* 0x000fe2000f8e3cff */
[----:B------:R-:W-:Y:S07]  /*4320*/  @P1 BRA `(.L_x_82) ;  /* 0xfffffff800b01947 */ /* 0x000fee000383ffff */
[----:B------:R-:W2:Y:S01]  /*4330*/  S2UR UR4, SR_CgaCtaId ;  /* 0x00000000000479c3 */ /* 0x000ea20000008800 */
[----:B------:R-:W-:Y:S01]  /*4340*/  ELECT P0, URZ, PT ;  /* 0x0000000000ff782f */ /* 0x000fe20003800000 */
[----:B------:R-:W-:Y:S01]  /*4350*/  IMAD.MOV.U32 R0, RZ, RZ, 0x1 ;  /* 0x00000001ff007424 */ /* 0x000fe200078e00ff */
[----:B------:R-:W-:Y:S01]  /*4360*/  UIADD3 UR6, UPT, UPT, UR6, 0x220, URZ ;  /* 0x0000022006067890 */ /* 0x000fe2000fffe0ff */
[----:B------:R-:W-:Y:S01]  /*4370*/  SHF.L.U32 R2, R11, 0x1f, RZ ;  /* 0x0000001f0b027819 */ /* 0x000fe200000006ff */
[----:B------:R-:W-:-:S03]  /*4380*/  UMOV UR5, 0x40 ;  /* 0x0000004000057882 */ /* 0x000fc60000000000 */
[----:B------:R-:W-:Y:S01]  /*4390*/  UVIRTCOUNT.DEALLOC.SMPOOL 0x80 ;  /* 0x000000800000784c */ /* 0x000fe20000000000 */
[----:B--2---:R-:W-:Y:S02]  /*43a0*/  ULEA UR4, UR4, UR5, 0x18 ;  /* 0x0000000504047291 */ /* 0x004fe4000f8ec0ff */
[----:B------:R-:W-:-:S07]  /*43b0*/  ULEA UR5, UR18, UR6, 0x3 ;  /* 0x0000000612057291 */ /* 0x000fce000f8e18ff */
[----:B------:R2:W-:Y:S02]  /*43c0*/  @P0 STS.U8 [UR4+0x1c], R0 ;  /* 0x00001c00ff000988 */ /* 0x0005e40008000004 */
[----:B------:R-:W3:Y:S02]  /*43d0*/  SYNCS.PHASECHK.TRANS64.TRYWAIT P0, [UR5], R2 ;  /* 0x00000002ff0075a7 */ /* 0x000ee40008001105 */
[----:B--23--:R-:W-:Y:S05]  /*43e0*/  @!P0 BRA `(.L_x_83) ;  /* 0x0000004400448947 */ /* 0x00cfea0003800000 */
.L_x_202:
[----:B------:R-:W-:-:S04]  /*43f0*/  UIADD3 UR7, UPT, UPT, UR18, 0x1, URZ ;  /* 0x0000000112077890 */ /* 0x000fc8000fffe0ff */
[----:B------:R-:W-:-:S04]  /*4400*/  UISETP.NE.AND UP0, UPT, UR7, 0x4, UPT ;  /* 0x000000040700788c */ /* 0x000fc8000bf05270 */
[----:B-1----:R-:W-:Y:S02]  /*4410*/  USEL UR8, URZ, 0x1, UP0 ;  /* 0x00000001ff087887 */ /* 0x002fe40008000000 */
[----:B------:R-:W-:-:S04]  /*4420*/  USEL UR7, UR7, URZ, UP0 ;  /* 0x000000ff07077287 */ /* 0x000fc80008000000 */
[----:B------:R-:W-:Y:S01]  /*4430*/  ULEA UR5, UR7, UR6, 0x3 ;  /* 0x0000000607057291 */ /* 0x000fe2000f8e18ff */
[----:B--2---:R-:W-:-:S04]  /*4440*/  LOP3.LUT R2, R11, UR8, RZ, 0x3c, !PT ;  /* 0x000000080b027c12 */ /* 0x004fc8000f8e3cff */
[----:B------:R-:W-:-:S04]  /*4450*/  SHF.L.U32 R3, R2, 0x1f, RZ ;  /* 0x0000001f02037819 */ /* 0x000fc800000006ff */
[----:B------:R-:W1:Y:S02]  /*4460*/  SYNCS.PHASECHK.TRANS64.TRYWAIT P0, [UR5], R3 ;  /* 0x00000003ff0075a7 */ /* 0x000e640008001105 */
[----:B-1----:R-:W-:Y:S05]  /*4470*/  @!P0 BRA `(.L_x_84) ;  /* 0x0000004400388947 */ /* 0x002fea0003800000 */
.L_x_204:
        /* <DEDUP_REMOVED lines=9> */
.L_x_206:
[----:B------:R-:W-:-:S04]  /*4510*/  UIADD3 UR7, UPT, UPT, UR7, 0x1, URZ ;  /* 0x0000000107077890 */ /* 0x000fc8000fffe0ff */
[----:B------:R-:W-:-:S04]  /*4520*/  UISETP.NE.AND UP0, UPT, UR7, 0x4, UPT ;  /* 0x000000040700788c */ /* 0x000fc8000bf05270 */
[----:B------:R-:W-:Y:S02]  /*4530*/  USEL UR5, URZ, 0x1, UP0 ;  /* 0x00000001ff057887 */ /* 0x000fe40008000000 */
[----:B------:R-:W-:-:S04]  /*4540*/  USEL UR7, UR7, URZ, UP0 ;  /* 0x000000ff07077287 */ /* 0x000fc80008000000 */
[----:B------:R-:W-:Y:S01]  /*4550*/  ULEA UR7, UR7, UR6, 0x3 ;  /* 0x0000000607077291 */ /* 0x000fe2000f8e18ff */
[----:B------:R-:W-:-:S04]  /*4560*/  LOP3.LUT R2, R2, UR5, RZ, 0x3c, !PT ;  /* 0x0000000502027c12 */ /* 0x000fc8000f8e3cff */
[----:B------:R-:W-:-:S04]  /*4570*/  SHF.L.U32 R2, R2, 0x1f, RZ ;  /* 0x0000001f02027819 */ /* 0x000fc800000006ff */
[----:B------:R-:W2:Y:S02]  /*4580*/  SYNCS.PHASECHK.TRANS64.TRYWAIT P0, [UR7], R2 ;  /* 0x00000002ff0075a7 */ /* 0x000ea40008001107 */
[----:B--2---:R-:W-:Y:S05]  /*4590*/  @!P0 BRA `(.L_x_86) ;  /* 0x0000004400208947 */ /* 0x004fea0003800000 */
.L_x_208:
[----:B------:R-:W-:Y:S01]  /*45a0*/  NOP ;  /* 0x0000000000007918 */ /* 0x000fe20000000000 */
[----:B-1----:R-:W1:Y:S01]  /*45b0*/  LDS R0, [UR4+0x14] ;  /* 0x00001404ff007984 */ /* 0x002e620008000800 */
[----:B------:R-:W-:Y:S01]  /*45c0*/  ULOP3.LUT UR6, UR19, 0xffff, URZ, 0xc0, !UPT ;  /* 0x0000ffff13067892 */ /* 0x000fe2000f8ec0ff */
[----:B------:R-:W-:Y:S01]  /*45d0*/  UMOV UR8, 0xffff ;  /* 0x0000ffff00087882 */ /* 0x000fe20000000000 */
[----:B------:R-:W-:Y:S02]  /*45e0*/  UMOV UR5, 0x1 ;  /* 0x0000000100057882 */ /* 0x000fe40000000000 */
[----:B------:R-:W-:-:S04]  /*45f0*/  USHF.R.U32.HI UR6, URZ, 0x5, UR6 ;  /* 0x00000005ff067899 */ /* 0x000fc80008011606 */
[----:B------:R-:W-:Y:S02]  /*4600*/  USHF.L.U32 UR8, UR8, UR6, URZ ;  /* 0x0000000608087299 */ /* 0x000fe400080006ff */
[----:B------:R-:W-:-:S04]  /*4610*/  USHF.L.U32 UR5, UR5, UR6, URZ ;  /* 0x0000000605057299 */ /* 0x000fc800080006ff */
[----:B-1----:R-:W-:-:S04]  /*4620*/  LOP3.LUT R0, R0, UR8, RZ, 0xc0, !PT ;  /* 0x0000000800007c12 */ /* 0x002fc8000f8ec0ff */
[----:B------:R-:W-:-:S13]  /*4630*/  ISETP.NE.AND P0, PT, R0, UR8, PT ;  /* 0x0000000800007c0c */ /* 0x000fda000bf05270 */
[----:B------:R-:W-:Y:S05]  /*4640*/  @P0 BRA `(.L_x_87) ;  /* 0x0000000000580947 */ /* 0x000fea0003800000 */
[----:B------:R-:W1:Y:S02]  /*4650*/  LDS R0, [UR4+0x18] ;  /* 0x00001804ff007984 */ /* 0x000e640008000800 */
[----:B-1----:R-:W-:-:S04]  /*4660*/  LOP3.LUT R0, R0, UR5, RZ, 0xc0, !PT ;  /* 0x0000000500007c12 */ /* 0x002fc8000f8ec0ff */
[----:B------:R-:W-:-:S13]  /*4670*/  ISETP.NE.AND P0, PT, R0, UR5, PT ;  /* 0x0000000500007c0c */ /* 0x000fda000bf05270 */
[----:B------:R-:W-:Y:S05]  /*4680*/  @P0 BRA `(.L_x_88) ;  /* 0x00000000003c0947 */ /* 0x000fea0003800000 */
[----:B------:R-:W1:Y:S01]  /*4690*/  S2R R2, SR_LANEID ;  /* 0x0000000000027919 */ /* 0x000e620000000000 */
[----:B------:R-:W-:Y:S01]  /*46a0*/  ULOP3.LUT UR8, URZ, UR8, URZ, 0x33, !UPT ;  /* 0x00000008ff087292 */ /* 0x000fe2000f8e33ff */
[----:B------:R-:W-:Y:S02]  /*46b0*/  VOTEU.ANY UR7, UPT, PT ;  /* 0x0000000000077886 */ /* 0x000fe400038e0100 */
[----:B------:R-:W-:-:S03]  /*46c0*/  UFLO.U32 UR7, UR7 ;  /* 0x00000007000772bd */ /* 0x000fc600080e0000 */
[----:B------:R-:W-:-:S04]  /*46d0*/  IMAD.U32 R0, RZ, RZ, UR8 ;  /* 0x00000008ff007e24 */ /* 0x000fc8000f8e00ff */
[----:B------:R2:W3:Y:S02]  /*46e0*/  REDUX UR6, R0 ;  /* 0x00000000000673c4 */ /* 0x0004e40000000000 */
[----:B------:R1:W-:Y:S02]  /*46f0*/  UTCATOMSWS.AND URZ, UR8 ;  /* 0x0000000800ff79e3 */ /* 0x0003e40008000000 */
[----:B-1----:R-:W-:Y:S02]  /*4700*/  ISETP.EQ.U32.AND P0, PT, R2, UR7, PT ;  /* 0x0000000702007c0c */ /* 0x002fe4000bf02070 */
[----:B--2---:R-:W-:Y:S02]  /*4710*/  LOP3.LUT R0, RZ, UR5, RZ, 0x33, !PT ;  /* 0x00000005ff007c12 */ /* 0x004fe4000f8e33ff */
[----:B---3--:R-:W-:Y:S02]  /*4720*/  MOV R2, UR6 ;  /* 0x0000000600027c02 */ /* 0x008fe40008000f00 */
[----:B------:R-:W1:Y:S07]  /*4730*/  REDUX UR5, R0 ;  /* 0x00000000000573c4 */ /* 0x000e6e0000000000 */
[----:B------:R2:W-:Y:S01]  /*4740*/  @P0 ATOMS.AND RZ, [UR4+0x14], R2 ;  /* 0x00001402ffff098c */ /* 0x0005e2000a800004 */
[----:B-1----:R-:W-:-:S05]  /*4750*/  IMAD.U32 R0, RZ, RZ, UR5 ;  /* 0x00000005ff007e24 */ /* 0x002fca000f8e00ff */
[----:B------:R2:W-:Y:S01]  /*4760*/  @P0 ATOMS.AND RZ, [UR4+0x18], R0 ;  /* 0x00001800ffff098c */ /* 0x0005e2000a800004 */
[----:B------:R-:W-:Y:S05]  /*4770*/  BRA `(.L_x_89) ;  /* 0x0000000000147947 */ /* 0x000fea0003800000 */
.L_x_88:
[----:B------:R-:W-:Y:S02]  /*4780*/  MOV R2, 0x47a0 ;  /* 0x000047a000027802 */ /* 0x000fe40000000f00 */
[----:B----45:R-:W-:Y:S05]  /*4790*/  CALL.REL.NOINC `($__internal_0_$__cuda_sm10x_tcgen05_guardrail_trap_col_being_dealloced_not_returned_by_alloc) ;  /* 0x0000004400947944 */ /* 0x030fea0003c00000 */
[----:B------:R-:W-:Y:S05]  /*47a0*/  BRA `(.L_x_89) ;  /* 0x0000000000087947 */ /* 0x000fea0003800000 */
.L_x_87:
[----:B------:R-:W-:Y:S02]  /*47b0*/  MOV R2, 0x47d0 ;  /* 0x000047d000027802 */ /* 0x000fe40000000f00 */
[----:B----45:R-:W-:Y:S05]  /*47c0*/  CALL.REL.NOINC `($__internal_2_$__cuda_sm10x_tcgen05_guardrail_trap_unallocated_columns_being_dealloced) ;  /* 0x0000004400a07944 */ /* 0x030fea0003c00000 */
.L_x_89:
[----:B------:R-:W-:Y:S01]  /*47d0*/  NOP ;  /* 0x0000000000007918 */ /* 0x000fe20000000000 */
[----:B------:R-:W-:Y:S05]  /*47e0*/  EXIT ;  /* 0x000000000000794d */ /* 0x000fea0003800000 */
.L_x_71:
[----:B------:R-:W-:-:S09]  /*47f0*/  UISETP.NE.OR UP2, UPT, UR8, 0x3, !UP2 ;  /* 0x000000030800788c */ /* 0x000fd2000d745670 */
[----:B------:R-:W-:Y:S05]  /*4800*/  BRA.U UP2, `(.L_x_90) ;  /* 0x0000000d02ac7547 */ /* 0x000fea000b800000 */
[----:B------:R-:W1:Y:S01]  /*4810*/  LDC R0, c[0x0][0xb30] ;  /* 0x0002cc00ff007b82 */ /* 0x000e620000000800 */
[----:B------:R-:W2:Y:S01]  /*4820*/  LDCU.64 UR8, c[0x0][0x888] ;  /* 0x00011100ff0877ac */ /* 0x000ea20008000a00 */
[----:B------:R-:W-:Y:S01]  /*4830*/  IMAD.MOV.U32 R32, RZ, RZ, 0x1 ;  /* 0x00000001ff207424 */ /* 0x000fe200078e00ff */
[----:B------:R-:W-:Y:S01]  /*4840*/  CS2R R28, SRZ ;  /* 0x00000000001c7805 */ /* 0x000fe2000001ff00 */
[----:B------:R-:W-:Y:S01]  /*4850*/  IMAD.MOV.U32 R25, RZ, RZ, 0x1000 ;  /* 0x00001000ff197424 */ /* 0x000fe200078e00ff */
[----:B------:R-:W4:Y:S03]  /*4860*/  LDCU.64 UR4, c[0x0][0x890] ;  /* 0x00011200ff0477ac */ /* 0x000f260008000a00 */
[----:B------:R-:W3:Y:S01]  /*4870*/  LDC R24, c[0x0][0x370] ;  /* 0x0000dc00ff187b82 */ /* 0x000ee20000000800 */
[----:B------:R-:W-:Y:S01]  /*4880*/  UMOV UR7, 0x400 ;  /* 0x0000040000077882 */ /* 0x000fe20000000000 */
[----:B------:R-:W-:-:S02]  /*4890*/  UPLOP3.LUT UP1, UPT, UPT, UPT, UPT, 0x40, 0x4 ;  /* 0x000000000004789c */ /* 0x000fc40003f2e870 */
[----:B------:R-:W-:Y:S01]  /*48a0*/  ULEA UR7, UR37, UR7, 0x18 ;  /* 0x0000000725077291 */ /* 0x000fe2000f8ec0ff */
[----:B------:R-:W-:-:S03]  /*48b0*/  UMOV UR13, URZ ;  /* 0x000000ff000d7c82 */ /* 0x000fc60008000000 */
[----:B------:R-:W3:Y:S01]  /*48c0*/  LDC R3, c[0x0][0xb0c] ;  /* 0x0002c300ff037b82 */ /* 0x000ee20000000800 */
[----:B--2---:R-:W-:Y:S02]  /*48d0*/  UISETP.NE.U32.AND UP3, UPT, UR8, URZ, UPT ;  /* 0x000000ff0800728c */ /* 0x004fe4000bf65070 */
[----:B----4-:R-:W-:-:S05]  /*48e0*/  UISETP.NE.U32.AND UP4, UPT, UR4, URZ, UPT ;  /* 0x000000ff0400728c */ /* 0x010fca000bf85070 */
[----:B------:R-:W2:Y:S01]  /*48f0*/  LDC R22, c[0x0][0xb20] ;  /* 0x0002c800ff167b82 */ /* 0x000ea20000000800 */
[----:B-1----:R-:W-:Y:S01]  /*4900*/  ISETP.NE.AND P1, PT, R0, 0x1, PT ;  /* 0x000000010000780c */ /* 0x002fe20003f25270 */
[----:B------:R-:W-:Y:S02]  /*4910*/  UISETP.NE.AND.EX UP3, UPT, UR9, URZ, UPT, UP3 ;  /* 0x000000ff0900728c */ /* 0x000fe4000bf65330 */
[----:B------:R-:W-:-:S04]  /*4920*/  UISETP.NE.AND.EX UP4, UPT, UR5, URZ, UPT, UP4 ;  /* 0x000000ff0500728c */ /* 0x000fc8000bf85340 */
[----:B------:R-:W1:Y:S08]  /*4930*/  LDC.64 R30, c[0x0][0x348] ;  /* 0x0000d200ff1e7b82 */ /* 0x000e700000000a00 */
[----:B------:R-:W4:Y:S08]  /*4940*/  LDC.64 R14, c[0x0][0xb10] ;  /* 0x0002c400ff0e7b82 */ /* 0x000f300000000a00 */
[----:B------:R-:W1:Y:S08]  /*4950*/  LDC.64 R6, c[0x0][0xb18] ;  /* 0x0002c600ff067b82 */ /* 0x000e700000000a00 */
[----:B------:R-:W1:Y:S08]  /*4960*/  LDC.64 R4, c[0x0][0xb28] ;  /* 0x0002ca00ff047b82 */ /* 0x000e700000000a00 */
[----:B--23--:R-:W1:Y:S02]  /*4970*/  LDC R23, c[0x0][0x374] ;  /* 0x0000dd00ff177b82 */ /* 0x00ce640000000800 */
.L_x_99:
[C---:B------:R-:W-:Y:S02]  /*4980*/  LEA R0, R29.reuse, UR7, 0x3 ;  /* 0x000000071d007c11 */ /* 0x040fe4000f8e18ff */
[----:B------:R-:W-:Y:S02]  /*4990*/  SHF.L.U32 R2, R28, 0x1f, RZ ;  /* 0x0000001f1c027819 */ /* 0x000fe400000006ff */
[----:B------:R-:W-:Y:S02]  /*49a0*/  LEA R16, R29, UR7, 0x4 ;  /* 0x000000071d107c11 */ /* 0x000fe4000f8e20ff */
[----:B--2---:R-:W2:Y:S02]  /*49b0*/  SYNCS.PHASECHK.TRANS64.TRYWAIT P0, [R0+URZ+0x1e0], R2 ;  /* 0x0001e002000075a7 */ /* 0x004ea400080011ff */
[----:B--2---:R-:W-:Y:S05]  /*49c0*/  @!P0 BRA `(.L_x_91) ;  /* 0x00000040002c8947 */ /* 0x004fea0003800000 */
.L_x_209:
[----:B------:R-:W-:Y:S01]  /*49d0*/  ISETP.GE.AND P0, PT, R26, 0x1, PT ;  /* 0x000000011a00780c */ /* 0x000fe20003f06270 */
[----:B------:R-:W3:Y:S01]  /*49e0*/  LDS.128 R16, [R16+0x270] ;  /* 0x0002700010107984 */ /* 0x000ee20000000c00 */
[----:B--2---:R-:W-:Y:S01]  /*49f0*/  VIADD R0, R0, 0x1f0 ;  /* 0x000001f000007836 */ /* 0x004fe20000000000 */
[----:B------:R-:W-:Y:S01]  /*4a00*/  @!PT LDS RZ, [RZ] ;  /* 0x00000000fffff984 */ /* 0x000fe20000000800 */
[----:B------:R-:W-:Y:S01]  /*4a10*/  @!PT LDS RZ, [RZ] ;  /* 0x00000000fffff984 */ /* 0x000fe20000000800 */
[----:B------:R-:W-:Y:S01]  /*4a20*/  @!PT LDS RZ, [RZ] ;  /* 0x00000000fffff984 */ /* 0x000fe20000000800 */
[----:B------:R-:W-:Y:S01]  /*4a30*/  @!PT LDS RZ, [RZ] ;  /* 0x00000000fffff984 */ /* 0x000fe20000000800 */
[----:B------:R2:W-:Y:S06]  /*4a40*/  MEMBAR.ALL.CTA ;  /* 0x0000000000007992 */ /* 0x0005ec0000008000 */
[----:B--2---:R-:W2:Y:S01]  /*4a50*/  FENCE.VIEW.ASYNC.S ;  /* 0x00000000000073c6 */ /* 0x004ea20000000000 */
[----:B------:R-:W-:Y:S04]  /*4a60*/  PRMT R0, RZ, 0x654, R0 ;  /* 0x00000654ff007816 */ /* 0x000fe80000000000 */
[----:B--2---:R2:W-:Y:S01]  /*4a70*/  SYNCS.ARRIVE.TRANS64.RED.A1T0 RZ, [R0+URZ], RZ ;  /* 0x000000ff00ff79a7 */ /* 0x0045e200081004ff */
[----:B---3--:R-:W-:Y:S11]  /*4a80*/  LOP3.LUT P3, RZ, R18, 0x1, RZ, 0xc0, !PT ;  /* 0x0000000112ff7812 */ /* 0x008ff6000786c0ff */
[----:B------:R-:W-:Y:S02]  /*4a90*/  @!UPT UIADD3 URZ, UPT, UPT, URZ, URZ, URZ ;  /* 0x000000fffffff290 */ /* 0x000fe4000fffe0ff */
[----:B------:R-:W-:Y:S02]  /*4aa0*/  @P3 MOV R11, R16 ;  /* 0x00000010000b3202 */ /* 0x000fe40000000f00 */
[----:B------:R-:W-:Y:S01]  /*4ab0*/  @P3 LOP3.LUT R10, R17, 0xffff, RZ, 0xc0, !PT ;  /* 0x0000ffff110a3812 */ /* 0x000fe200078ec0ff */
[----:B--2---:R-:W-:Y:S06]  /*4ac0*/  @!P0 BRA `(.L_x_92) ;  /* 0x0000000000a48947 */ /* 0x004fec0003800000 */
[-C--:B-1----:R-:W-:Y:S01]  /*4ad0*/  IMAD.HI.U32 R0, R23, R7.reuse, RZ ;  /* 0x0000000717007227 */ /* 0x082fe200078e00ff */
[----:B------:R-:W-:Y:S02]  /*4ae0*/  ISETP.NE.AND P0, PT, R6, 0x1, PT ;  /* 0x000000010600780c */ /* 0x000fe40003f05270 */
[----:B------:R-:W-:Y:S01]  /*4af0*/  ISETP.NE.AND P2, PT, R26, 0x1, PT ;  /* 0x000000011a00780c */ /* 0x000fe20003f45270 */
[----:B----4-:R-:W-:Y:S01]  /*4b00*/  IMAD.HI.U32 R9, R24, R14, RZ ;  /* 0x0000000e18097227 */ /* 0x010fe200078e00ff */
[----:B------:R-:W-:Y:S02]  /*4b10*/  SHF.R.U32.HI R0, RZ, R22, R0 ;  /* 0x00000016ff007219 */ /* 0x000fe40000011600 */
[----:B------:R-:W-:Y:S01]  /*4b20*/  ISETP.NE.AND P4, PT, R3, 0x1, PT ;  /* 0x000000010300780c */ /* 0x000fe20003f85270 */
[----:B------:R-:W-:Y:S01]  /*4b30*/  IMAD.HI.U32 R13, R10, R7, RZ ;  /* 0x000000070a0d7227 */ /* 0x000fe200078e00ff */
[----:B------:R-:W-:Y:S02]  /*4b40*/  SHF.R.U32.HI R9, RZ, R15, R9 ;  /* 0x0000000fff097219 */ /* 0x000fe40000011609 */
[----:B------:R-:W-:Y:S01]  /*4b50*/  SEL R0, R23, R0, !P0 ;  /* 0x0000000017007207 */ /* 0x000fe20004000000 */
[----:B------:R-:W-:Y:S01]  /*4b60*/  IMAD.HI.U32 R12, R11, R14, RZ ;  /* 0x0000000e0b0c7227 */ /* 0x000fe200078e00ff */
[----:B------:R-:W-:Y:S03]  /*4b70*/  SEL R9, R24, R9, !P4 ;  /* 0x0000000918097207 */ /* 0x000fe60006000000 */
[-C--:B------:R-:W-:Y:S01]  /*4b80*/  IMAD.HI.U32 R8, R0, R4.reuse, RZ ;  /* 0x0000000400087227 */ /* 0x080fe200078e00ff */
[----:B------:R-:W-:Y:S03]  /*4b90*/  SHF.R.U32.HI R12, RZ, R15, R12 ;  /* 0x0000000fff0c7219 */ /* 0x000fe6000001160c */
[----:B------:R-:W-:Y:S01]  /*4ba0*/  IMAD.HI.U32 R2, R9, R4, RZ ;  /* 0x0000000409027227 */ /* 0x000fe200078e00ff */
[-C--:B------:R-:W-:Y:S02]  /*4bb0*/  @P2 SHF.R.U32.HI R0, RZ, R5.reuse, R8 ;  /* 0x00000005ff002219 */ /* 0x080fe40000011608 */
[----:B------:R-:W-:Y:S02]  /*4bc0*/  SHF.R.U32.HI R8, RZ, R22, R13 ;  /* 0x00000016ff087219 */ /* 0x000fe4000001160d */
[----:B------:R-:W-:Y:S01]  /*4bd0*/  @P2 SHF.R.U32.HI R9, RZ, R5, R2 ;  /* 0x00000005ff092219 */ /* 0x000fe20000011602 */
[----:B------:R-:W-:Y:S01]  /*4be0*/  IMAD R0, R26, R0, RZ ;  /* 0x000000001a007224 */ /* 0x000fe200078e02ff */
[----:B------:R-:W-:Y:S02]  /*4bf0*/  SEL R8, R10, R8, !P0 ;  /* 0x000000080a087207 */ /* 0x000fe40004000000 */
[----:B------:R-:W-:Y:S01]  /*4c00*/  SEL R2, R11, R12, !P4 ;  /* 0x0000000c0b027207 */ /* 0x000fe20006000000 */
[----:B------:R-:W-:Y:S01]  /*4c10*/  IMAD R12, R26, R9, RZ ;  /* 0x000000091a0c7224 */ /* 0x000fe200078e02ff */
[C---:B------:R-:W-:Y:S01]  /*4c20*/  ISETP.GE.AND P0, PT, R8.reuse, R0, PT ;  /* 0x000000000800720c */ /* 0x040fe20003f06270 */
[----:B------:R-:W-:Y:S03]  /*4c30*/  IMAD.HI.U32 R0, R8, R4, RZ ;  /* 0x0000000408007227 */ /* 0x000fe600078e00ff */
[----:B------:R-:W-:Y:S02]  /*4c40*/  ISETP.GE.OR P0, PT, R2, R12, P0 ;  /* 0x0000000c0200720c */ /* 0x000fe40000706670 */
[-C--:B------:R-:W-:Y:S04]  /*4c50*/  SHF.R.U32.HI R0, RZ, R5.reuse, R0 ;  /* 0x00000005ff007219 */ /* 0x080fe80000011600 */
[----:B------:R-:W-:Y:S05]  /*4c60*/  SEL R13, R8, R0, !P2 ;  /* 0x00000000080d7207 */ /* 0x000fea0005000000 */
[----:B------:R-:W-:Y:S02]  /*4c70*/  IMAD.MOV R12, RZ, RZ, -R13 ;  /* 0x000000ffff0c7224 */ /* 0x000fe400078e0a0d */
[----:B------:R-:W-:Y:S04]  /*4c80*/  @!P0 IMAD.HI.U32 R0, R2, R4, RZ ;  /* 0x0000000402008227 */ /* 0x000fe800078e00ff */
[----:B------:R-:W-:Y:S01]  /*4c90*/  IMAD R12, R26, R12, R8 ;  /* 0x0000000c1a0c7224 */ /* 0x000fe200078e0208 */
[----:B------:R-:W-:Y:S04]  /*4ca0*/  @!P0 SHF.R.U32.HI R0, RZ, R5, R0 ;  /* 0x00000005ff008219 */ /* 0x000fe80000011600 */
[----:B------:R-:W-:Y:S04]  /*4cb0*/  @!P0 SEL R0, R2, R0, !P2 ;  /* 0x0000000002008207 */ /* 0x000fe80005000000 */
[----:B------:R-:W-:Y:S01]  /*4cc0*/  @!P0 IADD3 R13, PT, PT, R13, -R0, RZ ;  /* 0x800000000d0d8210 */ /* 0x000fe20007ffe0ff */
[----:B------:R-:W-:Y:S01]  /*4cd0*/  @!P0 IMAD R0, R9, R12, R0 ;  /* 0x0000000c09008224 */ /* 0x000fe200078e0200 */
[----:B------:R-:W-:Y:S01]  /*4ce0*/  IADD3 R9, PT, PT, -R8, RZ, RZ ;  /* 0x000000ff08097210 */ /* 0x000fe20007ffe1ff */
[--C-:B------:R-:W-:Y:S02]  /*4cf0*/  IMAD.MOV R12, RZ, RZ, -R2.reuse ;  /* 0x000000ffff0c7224 */ /* 0x100fe400078e0a02 */
[----:B------:R-:W-:Y:S02]  /*4d00*/  @!P0 IMAD R8, R13, R26, R2 ;  /* 0x0000001a0d088224 */ /* 0x000fe400078e0202 */
[----:B------:R-:W-:Y:S02]  /*4d10*/  @!P0 IMAD.MOV.U32 R2, RZ, RZ, R0 ;  /* 0x000000ffff028224 */ /* 0x000fe400078e0000 */
[----:B------:R-:W-:Y:S02]  /*4d20*/  IMAD R11, R3, R12, R11 ;  /* 0x0000000c030b7224 */ /* 0x000fe400078e020b */
[----:B------:R-:W-:Y:S02]  /*4d30*/  IMAD R10, R6, R9, R10 ;  /* 0x00000009060a7224 */ /* 0x000fe400078e020a */
[----:B------:R-:W-:Y:S02]  /*4d40*/  IMAD R11, R2, R3, R11 ;  /* 0x00000003020b7224 */ /* 0x000fe400078e020b */
[----:B------:R-:W-:Y:S02]  /*4d50*/  IMAD R10, R8, R6, R10 ;  /* 0x00000006080a7224 */ /* 0x000fe400078e020a */
.L_x_92:
[----:B------:R-:W-:Y:S05]  /*4d60*/  BRA.U UP1, `(.L_x_93) ;  /* 0x0000000101107547 */ /* 0x000fea000b800000 */
[----:B------:R-:W-:Y:S04]  /*4d70*/  MOV R2, UR6 ;  /* 0x0000000600027c02 */ /* 0x000fe80008000f00 */
[----:B------:R-:W-:Y:S04]  /*4d80*/  SHF.L.U32 R2, R2, 0x1f, RZ ;  /* 0x0000001f02027819 */ /* 0x000fe800000006ff */
[----:B------:R-:W2:Y:S02]  /*4d90*/  SYNCS.PHASECHK.TRANS64.TRYWAIT P0, [UR7+0x1d8], R2 ;  /* 0x0001d802ff0075a7 */ /* 0x000ea40008001107 */
[----:B--2---:R-:W-:Y:S05]  /*4da0*/  @!P0 BRA `(.L_x_94) ;  /* 0x0000003c00488947 */ /* 0x004fea0003800000 */
.L_x_93:
[----:B------:R-:W-:Y:S02]  /*4db0*/  R2UR UR11, R21 ;  /* 0x00000000150b72ca */ /* 0x000fe400000e0000 */
[----:B------:R-:W-:Y:S02]  /*4dc0*/  R2UR UR10, R20 ;  /* 0x00000000140a72ca */ /* 0x000fe400000e0000 */
[----:B------:R-:W-:Y:S04]  /*4dd0*/  ISETP.NE.U32.AND P2, PT, RZ, UR4, PT ;  /* 0x00000004ff007c0c */ /* 0x000fe8000bf45070 */
[----:B------:R-:W-:Y:S05]  /*4de0*/  ISETP.NE.AND.EX P2, PT, RZ, UR5, PT, P2 ;  /* 0x00000005ff007c0c */ /* 0x000fea000bf45320 */
[----:B------:R-:W-:Y:S02]  /*4df0*/  USHF.L.U32 UR11, UR11, 0x6, URZ ;  /* 0x000000060b0b7899 */ /* 0x000fe400080006ff */
[----:B------:R-:W-:Y:S01]  /*4e00*/  USHF.L.U32 UR10, UR10, 0x6, URZ ;  /* 0x000000060a0a7899 */ /* 0x000fe200080006ff */
[----:B------:R-:W-:Y:S11]  /*4e10*/  BRA.U !UP4, `(.L_x_95) ;  /* 0x000000010c347547 */ /* 0x000ff6000b800000 */
[----:B------:R-:W-:Y:S01]  /*4e20*/  UPLOP3.LUT UP0, UPT, UPT, UPT, UP3, 0x80, 0x8 ;  /* 0x000000000008789c */ /* 0x000fe20003f0f030 */
[----:B--2---:R-:W-:Y:S02]  /*4e30*/  HFMA2 R0, -RZ, RZ, 0, 5.9604644775390625e-08 ;  /* 0x00000001ff007431 */ /* 0x004fe400000001ff */
[----:B------:R-:W-:Y:S03]  /*4e40*/  IMAD.MOV.U32 R60, RZ, RZ, 0x1 ;  /* 0x00000001ff3c7424 */ /* 0x000fe600078e00ff */
[----:B------:R-:W-:Y:S05]  /*4e50*/  PLOP3.LUT P0, PT, PT, PT, UP0, 0x80, 0x8 ;  /* 0x000000000008781c */ /* 0x000fea0003f0f008 */
[----:B------:R-:W2:Y:S01]  /*4e60*/  @UP0 LDCU.64 UR14, c[0x0][0x888] ;  /* 0x00011100ff0e07ac */ /* 0x000ea20008000a00 */
[----:B------:R-:W-:Y:S07]  /*4e70*/  @UP0 UIMAD UR8, UR36, UR4, URZ ;  /* 0x00000004240802a4 */ /* 0x000fee000f8e02ff */
[----:B------:R-:W-:Y:S01]  /*4e80*/  @!P0 PRMT R60, R0, 0x7610, R60 ;  /* 0x00007610003c8816 */ /* 0x000fe2000000003c */
[----:B--2---:R-:W-:Y:S03]  /*4e90*/  @UP0 UIMAD.WIDE UR14, UR8, 0x4, UR14 ;  /* 0x00000004080e08a5 */ /* 0x004fe6000f8e020e */
[----:B------:R-:W2:Y:S03]  /*4ea0*/  @!UP0 LDCU UR8, c[0x0][0x880] ;  /* 0x00011000ff0887ac */ /* 0x000ea60008000800 */
[----:B------:R-:W-:Y:S01]  /*4eb0*/  IMAD.U32 R8, RZ, RZ, UR14 ;  /* 0x0000000eff087e24 */ /* 0x000fe2000f8e00ff */
[----:B------:R-:W-:Y:S05]  /*4ec0*/  MOV R9, UR15 ;  /* 0x0000000f00097c02 */ /* 0x000fea0008000f00 */
[----:B-----5:R3:W5:Y:S02]  /*4ed0*/  @P0 LDG.E R35, desc[UR46][R8.64] ;  /* 0x0000002e08230981 */ /* 0x020764000c1e1900 */
[----:B--23--:R-:W-:Y:S07]  /*4ee0*/  @!P0 IMAD.U32 R35, RZ, RZ, UR8 ;  /* 0x00000008ff238e24 */ /* 0x00cfee000f8e00ff */
.L_x_95:
[----:B-----5:R-:W-:Y:S01]  /*4ef0*/  @!P2 FSETP.EQ.AND P0, PT, R35, RZ, PT ;  /* 0x000000ff2300a20b */ /* 0x020fe20003f02000 */
[----:B------:R-:W-:Y:S01]  /*4f00*/  @!UPT UIADD3 URZ, UPT, UPT, URZ, URZ, URZ ;  /* 0x000000fffffff290 */ /* 0x000fe2000fffe0ff */
[----:B------:R-:W-:Y:S11]  /*4f10*/  @!P2 BRA `(.L_x_96) ;  /* 0x000000000014a947 */ /* 0x000ff60003800000 */
[----:B------:R-:W-:Y:S02]  /*4f20*/  LOP3.LUT P2, RZ, R60, 0xff, RZ, 0xc0, !PT ;  /* 0x000000ff3cff7812 */ /* 0x000fe4000784c0ff */
[----:B------:R-:W-:Y:S04]  /*4f30*/  PLOP3.LUT P0, PT, PT, PT, UP0, 0x80, 0x8 ;  /* 0x000000000008781c */ /* 0x000fe80003f0f008 */
[----:B------:R-:W-:Y:S07]  /*4f40*/  PLOP3.LUT P0, PT, P0, PT, PT, 0x8, 0x80 ;  /* 0x000000000080781c */ /* 0x000fee000070e170 */
[----:B------:R-:W-:Y:S11]  /*4f50*/  @P2 FSETP.EQ.AND P0, PT, R35, RZ, PT ;  /* 0x000000ff2300220b */ /* 0x000ff60003f02000 */
[----:B------:R-:W-:Y:S02]  /*4f60*/  @!UPT UIADD3 URZ, UPT, UPT, URZ, URZ, URZ ;  /* 0x000000fffffff290 */ /* 0x000fe4000fffe0ff */
.L_x_96:
[----:B------:R-:W-:Y:S01]  /*4f70*/  ULEA UR15, UR13, UR7, 0x3 ;  /* 0x000000070d0f7291 */ /* 0x000fe2000f8e18ff */
[----:B------:R-:W-:Y:S02]  /*4f80*/  SHF.L.U32 R9, R32, 0x1f, RZ ;  /* 0x0000001f20097819 */ /* 0x000fe400000006ff */
[----:B------:R-:W-:Y:S04]  /*4f90*/  ELECT P4, URZ, PT ;  /* 0x0000000000ff782f */ /* 0x000fe80003880000 */
[----:B------:R-:W-:Y:S02]  /*4fa0*/  PLOP3.LUT P4, PT, P0, P4, PT, 0xf2, 0x2f ;  /* 0x00000000002f781c */ /* 0x000fe40000789e72 */
[----:B------:R-:W3:Y:S11]  /*4fb0*/  SYNCS.PHASECHK.TRANS64.TRYWAIT P2, [UR15+0x1b8], R9 ;  /* 0x0001b809ff0075a7 */ /* 0x000ef6000804110f */
[----:B-1----:R-:W-:Y:S05]  /*4fc0*/  @!P4 IADD3 R8, P0, PT, R30, 0x580, RZ ;  /* 0x000005801e08c810 */ /* 0x002fea0007f1e0ff */
[----:B--2---:R-:W-:Y:S01]  /*4fd0*/  @!P4 IMAD.X R2, RZ, RZ, R31, P0 ;  /* 0x000000ffff02c224 */ /* 0x004fe200000e061f */
[----:B---3--:R-:W-:Y:S07]  /*4fe0*/  @!P2 BRA `(.L_x_97) ;  /* 0x0000003800d0a947 */ /* 0x008fee0003800000 */
.L_x_212:
[----:B------:R-:W2:Y:S01]  /*4ff0*/  LDC.64 R12, c[0x0][0xb18] ;  /* 0x0002c600ff0c7b82 */ /* 0x000ea20000000a00 */
[----:B------:R-:W-:Y:S01]  /*5000*/  @!P4 R2UR UR8, R2 ;  /* 0x000000000208c2ca */ /* 0x000fe200000e0000 */
[----:B------:R-:W-:Y:S01]  /*5010*/  VOTEU.ALL UP2, P4 ;  /* 0x0000000000ff7886 */ /* 0x000fe20002040000 */
[----:B------:R-:W-:Y:S01]  /*5020*/  @!P4 R2UR UR9, R8 ;  /* 0x000000000809c2ca */ /* 0x000fe200000e0000 */
[----:B------:R-:W-:Y:S01]  /*5030*/  VOTEU.ALL UP1, P4 ;  /* 0x0000000000ff7886 */ /* 0x000fe20002020000 */
[----:B-1----:R-:W-:Y:S03]  /*5040*/  @!P4 IMAD.MOV.U32 R0, RZ, RZ, 0x1000 ;  /* 0x00001000ff00c424 */ /* 0x002fe600078e00ff */
[----:B------:R-:W1:Y:S01]  /*5050*/  @!P1 LDC R2, c[0x0][0xb0c] ;  /* 0x0002c300ff029b82 */ /* 0x000e620000000800 */
[----:B------:R-:W-:Y:S01]  /*5060*/  UMOV UR20, 0x0 ;  /* 0x0000000000147882 */ /* 0x000fe20000000000 */
[----:B------:R-:W-:Y:S01]  /*5070*/  UMOV UR21, 0x10000000 ;  /* 0x1000000000157882 */ /* 0x000fe20000000000 */
[----:B------:R-:W-:Y:S01]  /*5080*/  UMOV UR12, UR36 ;  /* 0x00000024000c7c82 */ /* 0x000fe20008000000 */
[----:B------:R-:W-:Y:S01]  /*5090*/  UIADD3 UR14, UPT, UPT, UR13, 0x1, URZ ;  /* 0x000000010d0e7890 */ /* 0x000fe2000fffe0ff */
[----:B------:R-:W-:Y:S01]  /*50a0*/  @P3 SHF.R.U32.HI R27, RZ, 0x10, R17 ;  /* 0x00000010ff1b3819 */ /* 0x000fe20000011611 */
[----:B------:R-:W-:Y:S02]  /*50b0*/  VIADD R29, R29, 0x1 ;  /* 0x000000011d1d7836 */ /* 0x000fe40000000000 */
[----:B------:R-:W-:Y:S01]  /*50c0*/  IMAD.U32 R9, RZ, RZ, UR8 ;  /* 0x00000008ff097e24 */ /* 0x000fe2000f8e00ff */
[----:B------:R-:W-:Y:S01]  /*50d0*/  @!UP2 ULEA UR8, UR13, UR7, 0xc ;  /* 0x000000070d08a291 */ /* 0x000fe2000f8e60ff */
[----:B------:R-:W-:Y:S01]  /*50e0*/  IMAD.U32 R8, RZ, RZ, UR9 ;  /* 0x00000009ff087e24 */ /* 0x000fe2000f8e00ff */
[----:B------:R-:W-:Y:S02]  /*50f0*/  UIADD3 UR9, UPT, UPT, UR15, 0x1a0, URZ ;  /* 0x000001a00f097890 */ /* 0x000fe4000fffe0ff */
[----:B------:R-:W-:Y:S01]  /*5100*/  @!P4 R2UR UR19, R9 ;  /* 0x000000000913c2ca */ /* 0x000fe200000e0000 */
[----:B------:R-:W-:Y:S01]  /*5110*/  @!UP2 UIADD3 UR8, UPT, UPT, UR8, 0x400, URZ ;  /* 0x000004000808a890 */ /* 0x000fe2000fffe0ff */
[----:B------:R-:W-:Y:S01]  /*5120*/  @!P4 R2UR UR18, R8 ;  /* 0x000000000812c2ca */ /* 0x000fe200000e0000 */
[----:B------:R-:W-:Y:S01]  /*5130*/  UISETP.NE.AND UP5, UPT, UR14, 0x3, UPT ;  /* 0x000000030e00788c */ /* 0x000fe2000bfa5270 */
[----:B------:R-:W3:Y:S01]  /*5140*/  LDC.64 R8, c[0x0][0xb10] ;  /* 0x0002c400ff087b82 */ /* 0x000ee20000000a00 */
[----:B------:R-:W-:Y:S02]  /*5150*/  UPRMT UR16, UR37, 0x654, UR9 ;  /* 0x0000065425107896 */ /* 0x000fe40008000009 */
[----:B------:R-:W-:Y:S02]  /*5160*/  USEL UR17, URZ, 0x1, UP5 ;  /* 0x00000001ff117887 */ /* 0x000fe4000a800000 */
[----:B------:R-:W-:Y:S04]  /*5170*/  USEL UR14, UR14, URZ, UP5 ;  /* 0x000000ff0e0e7287 */ /* 0x000fe8000a800000 */
[----:B------:R-:W-:Y:S01]  /*5180*/  ULEA UR13, UR14, UR7, 0x3 ;  /* 0x000000070e0d7291 */ /* 0x000fe2000f8e18ff */
[----:B------:R-:W-:Y:S01]  /*5190*/  LOP3.LUT R32, R32, UR17, RZ, 0x3c, !PT ;  /* 0x0000001120207c12 */ /* 0x000fe2000f8e3cff */
[----:B------:R1:W-:Y:S01]  /*51a0*/  @!UP1 UTMALDG.3D [UR8], [UR18], desc[UR20] ;  /* 0x00001408120095b4 */ /* 0x0003e20008011000 */
[----:B------:R5:W-:Y:S02]  /*51b0*/  @!P4 SYNCS.ARRIVE.TRANS64.RED.A0TR RZ, [UR15+0x1a0], R0 ;  /* 0x0001a000ffffc9a7 */ /* 0x000be4000830040f */
[----:B------:R-:W-:Y:S01]  /*51c0*/  SHF.L.U32 R20, R32, 0x1f, RZ ;  /* 0x0000001f20147819 */ /* 0x000fe200000006ff */
[C---:B---3--:R-:W-:Y:S01]  /*51d0*/  @!P1 IMAD.HI.U32 R8, R11.reuse, R8, RZ ;  /* 0x000000080b089227 */ /* 0x048fe200078e00ff */
[----:B--2---:R-:W-:Y:S02]  /*51e0*/  @!P1 ISETP.NE.AND P0, PT, R12, 0x1, PT ;  /* 0x000000010c00980c */ /* 0x004fe40003f05270 */
[----:B-1----:R-:W-:Y:S01]  /*51f0*/  @!P1 ISETP.NE.AND P2, PT, R2, 0x1, PT ;  /* 0x000000010200980c */ /* 0x002fe20003f45270 */
[----:B------:R-:W-:Y:S01]  /*5200*/  SYNCS.ARRIVE.TRANS64.RED.A1T0 RZ, [UR16], RZ ;  /* 0x000000ffffff79a7 */ /* 0x000fe20008100410 */
[C---:B------:R-:W-:Y:S01]  /*5210*/  @!P1 IMAD.HI.U32 R13, R10.reuse, R13, RZ ;  /* 0x0000000d0a0d9227 */ /* 0x040fe200078e00ff */
[----:B------:R-:W-:Y:S04]  /*5220*/  @!P1 SHF.R.U32.HI R8, RZ, R9, R8 ;  /* 0x00000009ff089219 */ /* 0x000fe80000011608 */
[----:B------:R-:W-:Y:S01]  /*5230*/  @!P1 SEL R8, R11, R8, !P2 ;  /* 0x000000080b089207 */ /* 0x000fe20005000000 */
[----:B------:R-:W1:Y:S01]  /*5240*/  SYNCS.PHASECHK.TRANS64.TRYWAIT P5, [UR13+0x1b8], R20 ;  /* 0x0001b814ff0075a7 */ /* 0x000e6200080a110d */
[----:B-----5:R-:W2:Y:S02]  /*5250*/  @!P1 LDC R0, c[0x0][0xb20] ;  /* 0x0002c800ff009b82 */ /* 0x020ea40000000800 */
[----:B--2---:R-:W-:Y:S04]  /*5260*/  @!P1 SHF.R.U32.HI R0, RZ, R0, R13 ;  /* 0x00000000ff009219 */ /* 0x004fe8000001160d */
[----:B------:R-:W-:Y:S05]  /*5270*/  @!P1 SEL R9, R10, R0, !P0 ;  /* 0x000000000a099207 */ /* 0x000fea0004000000 */
[----:B------:R-:W-:Y:S02]  /*5280*/  @!P1 IMAD.IADD R0, R9, 0x1, -R8 ;  /* 0x0000000109009824 */ /* 0x000fe400078e0a08 */
[----:B------:R-:W-:Y:S02]  /*5290*/  @!P1 IMAD.IADD R8, R8, 0x1, -R9 ;  /* 0x0000000108089824 */ /* 0x000fe400078e0a09 */
[----:B------:R-:W-:Y:S02]  /*52a0*/  @!P1 IMAD R11, R0, R2, R11 ;  /* 0x00000002000b9224 */ /* 0x000fe400078e020b */
[----:B------:R-:W-:Y:S01]  /*52b0*/  @!P1 IMAD R10, R8, R12, R10 ;  /* 0x0000000c080a9224 */ /* 0x000fe200078e020a */
[----:B-1----:R-:W-:Y:S06]  /*52c0*/  @!P5 BRA `(.L_x_98) ;  /* 0x000000380030d947 */ /* 0x002fec0003800000 */
.L_x_214:
[----:B------:R-:W-:Y:S01]  /*52d0*/  @!P4 IADD3 R2, P0, PT, R30, 0x580, RZ ;  /* 0x000005801e02c810 */ /* 0x000fe20007f1e0ff */
[----:B------:R-:W-:Y:S01]  /*52e0*/  UMOV UR18, 0x0 ;  /* 0x0000000000127882 */ /* 0x000fe20000000000 */
[----:B------:R-:W-:Y:S01]  /*52f0*/  UMOV UR19, 0x10000000 ;  /* 0x1000000000137882 */ /* 0x000fe20000000000 */
[----:B------:R-:W-:Y:S01]  /*5300*/  VOTEU.ALL UP1, P4 ;  /* 0x0000000000ff7886 */ /* 0x000fe20002020000 */
[----:B------:R-:W-:Y:S01]  /*5310*/  @!P4 R2UR UR9, R2 ;  /* 0x000000000209c2ca */ /* 0x000fe200000e0000 */
[----:B-1----:R-:W-:Y:S01]  /*5320*/  @!P4 IMAD.X R0, RZ, RZ, R31, P0 ;  /* 0x000000ffff00c224 */ /* 0x002fe200000e061f */
[----:B------:R-:W-:Y:S01]  /*5330*/  UMOV UR12, UR36 ;  /* 0x00000024000c7c82 */ /* 0x000fe20008000000 */
[----:B------:R-:W-:Y:S01]  /*5340*/  @P3 R2UR UR36, R27 ;  /* 0x000000001b2432ca */ /* 0x000fe200000e0000 */
[----:B------:R-:W-:Y:S01]  /*5350*/  @!UP1 ULEA UR15, UR14, UR7, 0xc ;  /* 0x000000070e0f9291 */ /* 0x000fe2000f8e60ff */
[----:B------:R-:W-:Y:S01]  /*5360*/  ISETP.NE.AND P0, PT, R29, 0x2, PT ;  /* 0x000000021d00780c */ /* 0x000fe20003f05270 */
[----:B------:R-:W-:Y:S01]  /*5370*/  @!UP1 UIADD3 UR10, UPT, UPT, UR10, 0x20, URZ ;  /* 0x000000200a0a9890 */ /* 0x000fe2000fffe0ff */
[----:B------:R-:W-:Y:S01]  /*5380*/  @!P4 R2UR UR8, R0 ;  /* 0x000000000008c2ca */ /* 0x000fe200000e0000 */
[----:B------:R-:W-:Y:S01]  /*5390*/  IMAD.IADD R20, R10, 0x1, R58 ;  /* 0x000000010a147824 */ /* 0x000fe200078e023a */
[----:B------:R-:W-:Y:S01]  /*53a0*/  SEL R0, RZ, 0x1, P0 ;  /* 0x00000001ff007807 */ /* 0x000fe20000000000 */
[----:B------:R-:W-:Y:S01]  /*53b0*/  IMAD.IADD R21, R11, 0x1, R59 ;  /* 0x000000010b157824 */ /* 0x000fe200078e023b */
[----:B------:R-:W-:Y:S02]  /*53c0*/  SEL R29, R29, RZ, P0 ;  /* 0x000000ff1d1d7207 */ /* 0x000fe40000000000 */
[----:B------:R-:W-:Y:S01]  /*53d0*/  IMAD.U32 R8, RZ, RZ, UR9 ;  /* 0x00000009ff087e24 */ /* 0x000fe2000f8e00ff */
[----:B------:R-:W-:Y:S01]  /*53e0*/  UIADD3 UR9, UPT, UPT, UR13, 0x1a0, URZ ;  /* 0x000001a00d097890 */ /* 0x000fe2000fffe0ff */
[----:B------:R-:W-:Y:S03]  /*53f0*/  LOP3.LUT R28, R28, R0, RZ, 0x3c, !PT ;  /* 0x000000001c1c7212 */ /* 0x000fe600078e3cff */
[----:B------:R-:W-:Y:S02]  /*5400*/  @!P4 R2UR UR16, R8 ;  /* 0x000000000810c2ca */ /* 0x000fe400000e0000 */
[----:B------:R-:W-:Y:S01]  /*5410*/  IMAD.U32 R9, RZ, RZ, UR8 ;  /* 0x00000008ff097e24 */ /* 0x000fe2000f8e00ff */
[----:B------:R-:W-:Y:S01]  /*5420*/  @!UP1 UIADD3 UR8, UPT, UPT, UR15, 0x400, URZ ;  /* 0x000004000f089890 */ /* 0x000fe2000fffe0ff */
[----:B------:R-:W-:Y:S01]  /*5430*/  VOTEU.ALL UP1, P4 ;  /* 0x0000000000ff7886 */ /* 0x000fe20002020000 */
[----:B------:R-:W-:Y:S02]  /*5440*/  UPRMT UR15, UR37, 0x654, UR9 ;  /* 0x00000654250f7896 */ /* 0x000fe40008000009 */
[----:B------:R-:W-:Y:S11]  /*5450*/  @!P4 R2UR UR17, R9 ;  /* 0x000000000911c2ca */ /* 0x000ff600000e0000 */
[----:B------:R-:W-:Y:S02]  /*5460*/  @!UPT UIADD3 URZ, UPT, UPT, URZ, URZ, URZ ;  /* 0x000000fffffff290 */ /* 0x000fe4000fffe0ff */
[----:B------:R2:W-:Y:S01]  /*5470*/  @!UP1 UTMALDG.3D [UR8], [UR16], desc[UR18] ;  /* 0x00001208100095b4 */ /* 0x0005e20008011000 */
[----:B------:R2:W-:Y:S01]  /*5480*/  @!P4 SYNCS.ARRIVE.TRANS64.RED.A0TR RZ, [UR13+0x1a0], R25 ;  /* 0x0001a019ffffc9a7 */ /* 0x0005e2000830040d */
[----:B------:R-:W-:Y:S04]  /*5490*/  UIADD3 UR13, UPT, UPT, UR14, 0x1, URZ ;  /* 0x000000010e0d7890 */ /* 0x000fe8000fffe0ff */
[----:B------:R-:W-:Y:S04]  /*54a0*/  UISETP.NE.AND UP1, UPT, UR13, 0x3, UPT ;  /* 0x000000030d00788c */ /* 0x000fe8000bf25270 */
[----:B------:R-:W-:Y:S02]  /*54b0*/  USEL UR14, URZ, 0x1, UP1 ;  /* 0x00000001ff0e7887 */ /* 0x000fe40008800000 */
[----:B------:R-:W-:Y:S02]  /*54c0*/  USEL UR13, UR13, URZ, UP1 ;  /* 0x000000ff0d0d7287 */ /* 0x000fe40008800000 */
[----:B------:R-:W-:Y:S02]  /*54d0*/  UPLOP3.LUT UP1, UPT, UPT, UPT, UPT, 0x80, 0x8 ;  /* 0x000000000008789c */ /* 0x000fe40003f2f070 */
[----:B------:R-:W-:Y:S01]  /*54e0*/  LOP3.LUT R32, R32, UR14, RZ, 0x3c, !PT ;  /* 0x0000000e20207c12 */ /* 0x000fe2000f8e3cff */
[----:B------:R-:W-:Y:S01]  /*54f0*/  SYNCS.ARRIVE.TRANS64.RED.A1T0 RZ, [UR15], RZ ;  /* 0x000000ffffff79a7 */ /* 0x000fe2000810040f */
[----:B------:R-:W-:Y:S07]  /*5500*/  @P3 BRA `(.L_x_99) ;  /* 0xfffffff4001c3947 */ /* 0x000fee000383ffff */
[----:B------:R-:W-:Y:S01]  /*5510*/  UIADD3 UR7, UPT, UPT, UR7, 0x1b8, URZ ;  /* 0x000001b807077890 */ /* 0x000fe2000fffe0ff */
[----:B------:R-:W-:-:S03]  /*5520*/  SHF.L.U32 R2, R32, 0x1f, RZ ;  /* 0x0000001f20027819 */ /* 0x000fc600000006ff */
[----:B------:R-:W-:-:S09]  /*5530*/  ULEA UR4, UR13, UR7, 0x3 ;  /* 0x000000070d047291 */ /* 0x000fd2000f8e18ff */
[----:B------:R-:W1:Y:S02]  /*5540*/  SYNCS.PHASECHK.TRANS64.TRYWAIT P0, [UR4], R2 ;  /* 0x00000002ff0075a7 */ /* 0x000e640008001104 */
[----:B-1----:R-:W-:Y:S05]  /*5550*/  @!P0 BRA `(.L_x_100) ;  /* 0x0000003400a48947 */ /* 0x002fea0003800000 */
.L_x_216:
        /* <DEDUP_REMOVED lines=9> */
.L_x_218:
[----:B------:R-:W-:-:S04]  /*55f0*/  UIADD3 UR5, UPT, UPT, UR5, 0x1, URZ ;  /* 0x0000000105057890 */ /* 0x000fc8000fffe0ff */
[----:B------:R-:W-:-:S04]  /*5600*/  UISETP.NE.AND UP0, UPT, UR5, 0x3, UPT ;  /* 0x000000030500788c */ /* 0x000fc8000bf05270 */
[----:B------:R-:W-:Y:S02]  /*5610*/  USEL UR4, URZ, 0x1, UP0 ;  /* 0x00000001ff047887 */ /* 0x000fe40008000000 */
[----:B------:R-:W-:-:S04]  /*5620*/  USEL UR5, UR5, URZ, UP0 ;  /* 0x000000ff05057287 */ /* 0x000fc80008000000 */
[----:B------:R-:W-:Y:S01]  /*5630*/  ULEA UR5, UR5, UR7, 0x3 ;  /* 0x0000000705057291 */ /* 0x000fe2000f8e18ff */
[----:B-1----:R-:W-:-:S04]  /*5640*/  LOP3.LUT R2, R32, UR4, RZ, 0x3c, !PT ;  /* 0x0000000420027c12 */ /* 0x002fc8000f8e3cff */
[----:B------:R-:W-:Y:S01]  /*5650*/  SHF.L.U32 R2, R2, 0x1f, RZ ;  /* 0x0000001f02027819 */ /* 0x000fe200000006ff */
[----:B------:R-:W-:-:S07]  /*5660*/  IMAD.U32 R0, RZ, RZ, UR5 ;  /* 0x00000005ff007e24 */ /* 0x000fce000f8e00ff */
.L_x_102:
[----:B-1----:R1:W3:Y:S02]  /*5670*/  SYNCS.PHASECHK.TRANS64.TRYWAIT P0, [R0+URZ], R2 ;  /* 0x00000002000075a7 */ /* 0x0022e400080011ff */
[----:B---3--:R-:W-:Y:S05]  /*5680*/  @!P0 NANOSLEEP.SYNCS 0x989680 ;  /* 0x009896800000895d */ /* 0x008fea0003900000 */
[----:B------:R-:W3:Y:S02]  /*5690*/  @!P0 SYNCS.PHASECHK.TRANS64 P0, [R0+URZ], R2 ;  /* 0x00000002000085a7 */ /* 0x000ee400080010ff */
[----:B--23--:R-:W-:Y:S05]  /*56a0*/  @P0 EXIT ;  /* 0x000000000000094d */ /* 0x00cfea0003800000 */
[----:B------:R-:W-:Y:S05]  /*56b0*/  BRA `(.L_x_102) ;  /* 0xfffffffc00ec7947 */ /* 0x000fea000383ffff */
.L_x_90:
[----:B------:R-:W-:-:S06]  /*56c0*/  UISETP.GE.AND UP1, UPT, UR8, 0x4, UPT ;  /* 0x000000040800788c */ /* 0x000fcc000bf26270 */
[----:B------:R-:W-:-:S13]  /*56d0*/  PLOP3.LUT P0, PT, PT, PT, UP1, 0x80, 0x8 ;  /* 0x000000000008781c */ /* 0x000fda0003f0f018 */
[----:B------:R-:W-:Y:S05]  /*56e0*/  @!P0 EXIT ;  /* 0x000000000000894d */ /* 0x000fea0003800000 */
[----:B------:R-:W-:Y:S01]  /*56f0*/  BAR.SYNC.DEFER_BLOCKING 0x6, 0xa0 ;  /* 0x0182800000007b1d */ /* 0x000fe20000010000 */
[C---:B------:R-:W-:Y:S01]  /*5700*/  IMAD.SHL.U32 R3, R70.reuse, 0x20, RZ ;  /* 0x0000002046037824 */ /* 0x040fe200078e00ff */
[----:B------:R-:W-:Y:S01]  /*5710*/  SHF.R.U32.HI R4, RZ, 0x1, R70 ;  /* 0x00000001ff047819 */ /* 0x000fe20000011646 */
[C---:B------:R-:W-:Y:S01]  /*5720*/  IMAD.SHL.U32 R64, R70.reuse, 0x10, RZ ;  /* 0x0000001046407824 */ /* 0x040fe200078e00ff */
[C---:B------:R-:W-:Y:S01]  /*5730*/  LOP3.LUT P0, RZ, R70.reuse, 0x4, RZ, 0xc0, !PT ;  /* 0x0000000446ff7812 */ /* 0x040fe2000780c0ff */
[----:B------:R-:W-:Y:S01]  /*5740*/  IMAD.U32 R32, R70, 0x10000, RZ ;  /* 0x0001000046207824 */ /* 0x000fe200078e00ff */
[----:B------:R-:W-:Y:S02]  /*5750*/  UMOV UR48, 0x400 ;  /* 0x0000040000307882 */ /* 0x000fe40000000000 */
[----:B------:R-:W1:Y:S01]  /*5760*/  LDC R63, c[0x0][0x370] ;  /* 0x0000dc00ff3f7b82 */ /* 0x000e620000000800 */
[----:B------:R-:W-:Y:S01]  /*5770*/  ULEA UR48, UR37, UR48, 0x18 ;  /* 0x0000003025307291 */ /* 0x000fe2000f8ec0ff */
[----:B------:R-:W-:Y:S01]  /*5780*/  LOP3.LUT R2, R3, 0xc0, RZ, 0xc0, !PT ;  /* 0x000000c003027812 */ /* 0x000fe200078ec0ff */
[----:B------:R-:W-:Y:S01]  /*5790*/  IMAD.MOV.U32 R69, RZ, RZ, 0x10 ;  /* 0x00000010ff457424 */ /* 0x000fe200078e00ff */
[----:B------:R-:W-:Y:S01]  /*57a0*/  LOP3.LUT R64, R64, 0x600, RZ, 0xc0, !PT ;  /* 0x0000060040407812 */ /* 0x000fe200078ec0ff */
[----:B------:R-:W-:Y:S01]  /*57b0*/  IMAD.MOV.U32 R31, RZ, RZ, RZ ;  /* 0x000000ffff1f7224 */ /* 0x000fe200078e00ff */
[----:B------:R-:W-:Y:S01]  /*57c0*/  LOP3.LUT R4, R2, 0x8, R4, 0xf8, !PT ;  /* 0x0000000802047812 */ /* 0x000fe200078ef804 */
[----:B------:R-:W-:Y:S01]  /*57d0*/  IMAD.SHL.U32 R2, R70, 0x4, RZ ;  /* 0x0000000446027824 */ /* 0x000fe200078e00ff */
[----:B------:R-:W2:Y:S01]  /*57e0*/  LDC R28, c[0x0][0xb0c] ;  /* 0x0002c300ff1c7b82 */ /* 0x000ea20000000800 */
[--C-:B------:R-:W-:Y:S01]  /*57f0*/  LOP3.LUT R64, R64, 0x20, R3.reuse, 0xf8, !PT ;  /* 0x0000002040407812 */ /* 0x100fe200078ef803 */
[----:B------:R-:W-:Y:S01]  /*5800*/  IMAD.MOV.U32 R68, RZ, RZ, RZ ;  /* 0x000000ffff447224 */ /* 0x000fe200078e00ff */
[----:B------:R-:W-:Y:S01]  /*5810*/  LOP3.LUT R32, R32, 0x600000, RZ, 0xc0, !PT ;  /* 0x0060000020207812 */ /* 0x000fe200078ec0ff */
[----:B------:R-:W-:Y:S01]  /*5820*/  IMAD.MOV.U32 R73, RZ, RZ, RZ ;  /* 0x000000ffff497224 */ /* 0x000fe200078e00ff */
[----:B------:R-:W-:Y:S01]  /*5830*/  LOP3.LUT R2, R4, 0x18, R2, 0x78, !PT ;  /* 0x0000001804027812 */ /* 0x000fe200078e7802 */
[----:B------:R-:W-:Y:S01]  /*5840*/  IMAD.MOV.U32 R67, RZ, RZ, RZ ;  /* 0x000000ffff437224 */ /* 0x000fe200078e00ff */
[----:B------:R-:W-:Y:S01]  /*5850*/  LOP3.LUT R64, R64, 0x100, R3, 0xf8, !PT ;  /* 0x0000010040407812 */ /* 0x000fe200078ef803 */
[----:B------:R-:W4:Y:S01]  /*5860*/  LDC R61, c[0x0][0xb20] ;  /* 0x0002c800ff3d7b82 */ /* 0x000f220000000800 */
[----:B------:R-:W3:Y:S01]  /*5870*/  LDS R0, [UR48+0x290] ;  /* 0x00029030ff007984 */ /* 0x000ee20008000800 */
[----:B------:R-:W-:Y:S01]  /*5880*/  LOP3.LUT R70, R70, 0x60, RZ, 0xc0, !PT ;  /* 0x0000006046467812 */ /* 0x000fe200078ec0ff */
[----:B------:R-:W1:Y:S01]  /*5890*/  LDCU.64 UR54, c[0x0][0x348] ;  /* 0x00006900ff3677ac */ /* 0x000e620008000a00 */
[----:B------:R-:W-:-:S02]  /*58a0*/  LOP3.LUT R64, R64, R2, RZ, 0xfc, !PT ;  /* 0x0000000240407212 */ /* 0x000fc400078efcff */
[----:B------:R-:W-:Y:S01]  /*58b0*/  SEL R69, R69, 0xfffffff0, !P0 ;  /* 0xfffffff045457807 */ /* 0x000fe20004000000 */
[----:B------:R-:W1:Y:S01]  /*58c0*/  LDCU.64 UR38, c[0x0][0x888] ;  /* 0x00011100ff2677ac */ /* 0x000e620008000a00 */
[----:B------:R-:W1:Y:S01]  /*58d0*/  LDC R27, c[0x0][0xb30] ;  /* 0x0002cc00ff1b7b82 */ /* 0x000e620000000800 */
[----:B------:R-:W1:Y:S01]  /*58e0*/  LDCU.64 UR44, c[0x0][0x890] ;  /* 0x00011200ff2c77ac */ /* 0x000e620008000a00 */
[----:B------:R-:W-:-:S06]  /*58f0*/  UMOV UR51, 0x1 ;  /* 0x0000000100337882 */ /* 0x000fcc0000000000 */
[----:B------:R-:W1:Y:S01]  /*5900*/  LDC.64 R56, c[0x0][0xb10] ;  /* 0x0002c400ff387b82 */ /* 0x000e620000000a00 */
[----:B------:R-:W-:Y:S01]  /*5910*/  UMOV UR56, URZ ;  /* 0x000000ff00387c82 */ /* 0x000fe20008000000 */
[----:B------:R-:W-:Y:S01]  /*5920*/  UIADD3 UR52, UPT, UPT, UR48, 0x400, URZ ;  /* 0x0000040030347890 */ /* 0x000fe2000fffe0ff */
[----:B------:R-:W-:Y:S01]  /*5930*/  UMOV UR50, URZ ;  /* 0x000000ff00327c82 */ /* 0x000fe20008000000 */
[----:B------:R-:W-:-:S04]  /*5940*/  UMOV UR49, URZ ;  /* 0x000000ff00317c82 */ /* 0x000fc80008000000 */
[----:B------:R-:W1:Y:S08]  /*5950*/  LDC.64 R24, c[0x0][0xb18] ;  /* 0x0002c600ff187b82 */ /* 0x000e700000000a00 */
[----:B------:R-:W1:Y:S08]  /*5960*/  LDC.64 R22, c[0x0][0xb28] ;  /* 0x0002ca00ff167b82 */ /* 0x000e700000000a00 */
[----:B------:R-:W1:Y:S01]  /*5970*/  LDC.64 R54, c[0x0][0x8b0] ;  /* 0x00022c00ff367b82 */ /* 0x000e620000000a00 */
[----:B---3--:R-:W-:-:S07]  /*5980*/  IMAD.IADD R32, R0, 0x1, R32 ;  /* 0x0000000100207824 */ /* 0x008fce00078e0220 */
[----:B------:R-:W3:Y:S08]  /*5990*/  LDC.64 R52, c[0x0][0x8a8] ;  /* 0x00022a00ff347b82 */ /* 0x000ef00000000a00 */
[----:B--2-4-:R-:W1:Y:S02]  /*59a0*/  LDC R62, c[0x0][0x374] ;  /* 0x0000dd00ff3e7b82 */ /* 0x014e640000000800 */
.L_x_133:
[----:B------:R-:W-:Y:S02]  /*59b0*/  LEA R0, R73, UR48, 0x3 ;  /* 0x0000003049007c11 */ /* 0x000fe4000f8e18ff */
[----:B------:R-:W-:Y:S02]  /*59c0*/  SHF.L.U32 R2, R67, 0x1f, RZ ;  /* 0x0000001f43027819 */ /* 0x000fe400000006ff */
[----:B-1----:R-:W-:Y:S02]  /*59d0*/  LEA R16, R73, UR48, 0x4 ;  /* 0x0000003049107c11 */ /* 0x002fe4000f8e20ff */
[----:B------:R-:W2:Y:S02]  /*59e0*/  SYNCS.PHASECHK.TRANS64.TRYWAIT P0, [R0+URZ+0x1e0], R2 ;  /* 0x0001e002000075a7 */ /* 0x000ea400080011ff */
[----:B--2---:R-:W-:Y:S05]  /*59f0*/  @!P0 BRA `(.L_x_103) ;  /* 0x0000003000ac8947 */ /* 0x004fea0003800000 */
.L_x_219:
[----:B------:R-:W4:Y:S01]  /*5a00*/  LDC.64 R10, c[0x0][0xb10] ;  /* 0x0002c400ff0a7b82 */ /* 0x000f220000000a00 */
[----:B------:R-:W3:Y:S01]  /*5a10*/  LDS.128 R16, [R16+0x270] ;  /* 0x0002700010107984 */ /* 0x000ee20000000c00 */
[----:B-1----:R-:W-:Y:S01]  /*5a20*/  ISETP.NE.AND P1, PT, R27, 0x1, PT ;  /* 0x000000011b00780c */ /* 0x002fe20003f25270 */
[----:B--2---:R-:W-:Y:S01]  /*5a30*/  VIADD R0, R0, 0x1f0 ;  /* 0x000001f000007836 */ /* 0x004fe20000000000 */
[----:B------:R-:W-:Y:S04]  /*5a40*/  ISETP.GE.AND P0, PT, R26, 0x1, PT ;  /* 0x000000011a00780c */ /* 0x000fe80003f06270 */
[----:B------:R-:W1:Y:S01]  /*5a50*/  LDC.64 R8, c[0x0][0xb18] ;  /* 0x0002c600ff087b82 */ /* 0x000e620000000a00 */
[----:B------:R-:W-:Y:S01]  /*5a60*/  PRMT R0, RZ, 0x654, R0 ;  /* 0x00000654ff007816 */ /* 0x000fe20000000000 */
[----:B------:R-:W-:Y:S01]  /*5a70*/  @!PT LDS RZ, [RZ] ;  /* 0x00000000fffff984 */ /* 0x000fe20000000800 */
[----:B------:R-:W-:Y:S01]  /*5a80*/  @!PT LDS RZ, [RZ] ;  /* 0x00000000fffff984 */ /* 0x000fe20000000800 */
[----:B------:R-:W-:Y:S01]  /*5a90*/  @!PT LDS RZ, [RZ] ;  /* 0x00000000fffff984 */ /* 0x000fe20000000800 */
[----:B------:R-:W-:Y:S01]  /*5aa0*/  @!PT LDS RZ, [RZ] ;  /* 0x00000000fffff984 */ /* 0x000fe20000000800 */
[----:B------:R2:W-:Y:S06]  /*5ab0*/  MEMBAR.ALL.CTA ;  /* 0x0000000000007992 */ /* 0x0005ec0000008000 */
[----:B--2---:R-:W2:Y:S01]  /*5ac0*/  FENCE.VIEW.ASYNC.S ;  /* 0x00000000000073c6 */ /* 0x004ea20000000000 */
[----:B------:R-:W1:Y:S08]  /*5ad0*/  @!P1 LDC R12, c[0x0][0xb20] ;  /* 0x0002c800ff0c9b82 */ /* 0x000e700000000800 */
[----:B------:R-:W1:Y:S01]  /*5ae0*/  @!P1 LDC R7, c[0x0][0xb0c] ;  /* 0x0002c300ff079b82 */ /* 0x000e620000000800 */
[----:B--2---:R2:W-:Y:S01]  /*5af0*/  SYNCS.ARRIVE.TRANS64.RED.A1T0 RZ, [R0+URZ], RZ ;  /* 0x000000ff00ff79a7 */ /* 0x0045e200081004ff */
[----:B---3--:R-:W-:Y:S04]  /*5b00*/  LOP3.LUT P4, RZ, R18, 0x1, RZ, 0xc0, !PT ;  /* 0x0000000112ff7812 */ /* 0x008fe8000788c0ff */
[----:B------:R-:W-:Y:S09]  /*5b10*/  P2R R71, PR, RZ, 0x10 ;  /* 0x00000010ff477803 */ /* 0x000ff20000000000 */
[----:B------:R-:W-:Y:S02]  /*5b20*/  @P4 MOV R30, R16 ;  /* 0x00000010001e4202 */ /* 0x000fe40000000f00 */
[----:B------:R-:W-:Y:S01]  /*5b30*/  @P4 LOP3.LUT R29, R17, 0xffff, RZ, 0xc0, !PT ;  /* 0x0000ffff111d4812 */ /* 0x000fe200078ec0ff */
[----:B--2-4-:R-:W-:Y:S06]  /*5b40*/  @!P0 BRA `(.L_x_104) ;  /* 0x0000000000a48947 */ /* 0x014fec0003800000 */
[----:B------:R-:W-:Y:S01]  /*5b50*/  IMAD.HI.U32 R0, R62, R25, RZ ;  /* 0x000000193e007227 */ /* 0x000fe200078e00ff */
[----:B------:R-:W-:Y:S02]  /*5b60*/  ISETP.NE.AND P0, PT, R24, 0x1, PT ;  /* 0x000000011800780c */ /* 0x000fe40003f05270 */
[----:B------:R-:W-:Y:S01]  /*5b70*/  ISETP.NE.AND P2, PT, R26, 0x1, PT ;  /* 0x000000011a00780c */ /* 0x000fe20003f45270 */
[----:B------:R-:W-:Y:S01]  /*5b80*/  IMAD.HI.U32 R4, R63, R56, RZ ;  /* 0x000000383f047227 */ /* 0x000fe200078e00ff */
[----:B------:R-:W-:Y:S02]  /*5b90*/  SHF.R.U32.HI R0, RZ, R61, R0 ;  /* 0x0000003dff007219 */ /* 0x000fe40000011600 */
[----:B------:R-:W-:Y:S01]  /*5ba0*/  ISETP.NE.AND P3, PT, R28, 0x1, PT ;  /* 0x000000011c00780c */ /* 0x000fe20003f65270 */
[----:B------:R-:W-:Y:S01]  /*5bb0*/  IMAD.HI.U32 R6, R29, R25, RZ ;  /* 0x000000191d067227 */ /* 0x000fe200078e00ff */
[-C--:B------:R-:W-:Y:S02]  /*5bc0*/  SHF.R.U32.HI R4, RZ, R57.reuse, R4 ;  /* 0x00000039ff047219 */ /* 0x080fe40000011604 */
[----:B------:R-:W-:Y:S01]  /*5bd0*/  SEL R0, R62, R0, !P0 ;  /* 0x000000003e007207 */ /* 0x000fe20004000000 */
[----:B------:R-:W-:Y:S01]  /*5be0*/  IMAD.HI.U32 R5, R30, R56, RZ ;  /* 0x000000381e057227 */ /* 0x000fe200078e00ff */
[----:B------:R-:W-:Y:S03]  /*5bf0*/  SEL R4, R63, R4, !P3 ;  /* 0x000000043f047207 */ /* 0x000fe60005800000 */
[-C--:B------:R-:W-:Y:S01]  /*5c00*/  IMAD.HI.U32 R3, R0, R22.reuse, RZ ;  /* 0x0000001600037227 */ /* 0x080fe200078e00ff */
[----:B------:R-:W-:Y:S03]  /*5c10*/  SHF.R.U32.HI R5, RZ, R57, R5 ;  /* 0x00000039ff057219 */ /* 0x000fe60000011605 */
[----:B------:R-:W-:Y:S01]  /*5c20*/  IMAD.HI.U32 R2, R4, R22, RZ ;  /* 0x0000001604027227 */ /* 0x000fe200078e00ff */
[----:B------:R-:W-:Y:S02]  /*5c30*/  @P2 SHF.R.U32.HI R0, RZ, R23, R3 ;  /* 0x00000017ff002219 */ /* 0x000fe40000011603 */
[----:B------:R-:W-:Y:S02]  /*5c40*/  SHF.R.U32.HI R3, RZ, R61, R6 ;  /* 0x0000003dff037219 */ /* 0x000fe40000011606 */
[----:B------:R-:W-:Y:S01]  /*5c50*/  @P2 SHF.R.U32.HI R4, RZ, R23, R2 ;  /* 0x00000017ff042219 */ /* 0x000fe20000011602 */
[----:B------:R-:W-:Y:S01]  /*5c60*/  IMAD R0, R26, R0, RZ ;  /* 0x000000001a007224 */ /* 0x000fe200078e02ff */
[----:B------:R-:W-:Y:S02]  /*5c70*/  SEL R3, R29, R3, !P0 ;  /* 0x000000031d037207 */ /* 0x000fe40004000000 */
[----:B------:R-:W-:Y:S01]  /*5c80*/  SEL R2, R30, R5, !P3 ;  /* 0x000000051e027207 */ /* 0x000fe20005800000 */
[----:B------:R-:W-:Y:S01]  /*5c90*/  IMAD R5, R26, R4, RZ ;  /* 0x000000041a057224 */ /* 0x000fe200078e02ff */
[C---:B------:R-:W-:Y:S01]  /*5ca0*/  ISETP.GE.AND P0, PT, R3.reuse, R0, PT ;  /* 0x000000000300720c */ /* 0x040fe20003f06270 */
[C---:B------:R-:W-:Y:S03]  /*5cb0*/  IMAD.HI.U32 R0, R3.reuse, R22, RZ ;  /* 0x0000001603007227 */ /* 0x040fe600078e00ff */
[C---:B------:R-:W-:Y:S02]  /*5cc0*/  ISETP.GE.OR P0, PT, R2.reuse, R5, P0 ;  /* 0x000000050200720c */ /* 0x040fe40000706670 */
[----:B------:R-:W-:Y:S04]  /*5cd0*/  SHF.R.U32.HI R0, RZ, R23, R0 ;  /* 0x00000017ff007219 */ /* 0x000fe80000011600 */
[C---:B------:R-:W-:Y:S05]  /*5ce0*/  SEL R6, R3.reuse, R0, !P2 ;  /* 0x0000000003067207 */ /* 0x040fea0005000000 */
        /* <DEDUP_REMOVED lines=14> */
[----:B------:R-:W-:Y:S07]  /*5dd0*/  IMAD R29, R3, R24, R29 ;  /* 0x00000018031d7224 */ /* 0x000fee00078e021d */
.L_x_104:
[----:B-1----:R-:W-:Y:S01]  /*5de0*/  @!P1 ISETP.NE.AND P0, PT, R8, 0x1, PT ;  /* 0x000000010800980c */ /* 0x002fe20003f05270 */
[----:B------:R-:W-:Y:S01]  /*5df0*/  @!P1 IMAD.HI.U32 R0, R30, R10, RZ ;  /* 0x0000000a1e009227 */ /* 0x000fe200078e00ff */
[----:B------:R-:W-:Y:S01]  /*5e00*/  @!P1 ISETP.NE.AND P2, PT, R7, 0x1, PT ;  /* 0x000000010700980c */ /* 0x000fe20003f45270 */
[----:B------:R-:W-:Y:S01]  /*5e10*/  ULOP3.LUT UP0, URZ, UR52, 0x1b0, URZ, 0xc0, !UPT ;  /* 0x000001b034ff7892 */ /* 0x000fe2000f80c0ff */
[----:B------:R-:W-:Y:S01]  /*5e20*/  R2UR UR42, R21 ;  /* 0x00000000152a72ca */ /* 0x000fe200000e0000 */
[----:B------:R-:W-:Y:S01]  /*5e30*/  @!P1 IMAD.HI.U32 R2, R29, R9, RZ ;  /* 0x000000091d029227 */ /* 0x000fe200078e00ff */
[----:B------:R-:W-:Y:S02]  /*5e40*/  @!P1 SHF.R.U32.HI R0, RZ, R11, R0 ;  /* 0x0000000bff009219 */ /* 0x000fe40000011600 */
[----:B------:R-:W-:Y:S01]  /*5e50*/  R2UR UR41, R20 ;  /* 0x00000000142972ca */ /* 0x000fe200000e0000 */
[----:B------:R-:W-:Y:S01]  /*5e60*/  VIADD R73, R73, 0x1 ;  /* 0x0000000149497836 */ /* 0x000fe20000000000 */
[----:B------:R-:W-:Y:S02]  /*5e70*/  @!P1 SHF.R.U32.HI R2, RZ, R12, R2 ;  /* 0x0000000cff029219 */ /* 0x000fe40000011602 */
[----:B------:R-:W-:Y:S02]  /*5e80*/  @!P1 SEL R3, R30, R0, !P2 ;  /* 0x000000001e039207 */ /* 0x000fe40005000000 */
[----:B------:R-:W-:Y:S02]  /*5e90*/  @!P1 SEL R2, R29, R2, !P0 ;  /* 0x000000021d029207 */ /* 0x000fe40004000000 */
[----:B------:R-:W-:Y:S01]  /*5ea0*/  @P4 SHF.R.U32.HI R66, RZ, 0x10, R17 ;  /* 0x00000010ff424819 */ /* 0x000fe20000011611 */
[----:B------:R-:W-:Y:S02]  /*5eb0*/  USHF.L.U32 UR42, UR42, 0x6, URZ ;  /* 0x000000062a2a7899 */ /* 0x000fe400080006ff */
[----:B------:R-:W-:Y:S02]  /*5ec0*/  @!P1 IMAD.IADD R0, R2, 0x1, -R3 ;  /* 0x0000000102009824 */ /* 0x000fe400078e0a03 */
[----:B------:R-:W-:Y:S01]  /*5ed0*/  @!P1 IMAD.IADD R2, R3, 0x1, -R2 ;  /* 0x0000000103029824 */ /* 0x000fe200078e0a02 */
[----:B------:R-:W-:Y:S01]  /*5ee0*/  USHF.L.U32 UR41, UR41, 0x6, URZ ;  /* 0x0000000629297899 */ /* 0x000fe200080006ff */
[----:B------:R-:W-:Y:S02]  /*5ef0*/  @!P1 IMAD R30, R0, R7, R30 ;  /* 0x00000007001e9224 */ /* 0x000fe400078e021e */
[----:B------:R-:W-:Y:S01]  /*5f00*/  @!P1 IMAD R29, R2, R8, R29 ;  /* 0x00000008021d9224 */ /* 0x000fe200078e021d */
[----:B------:R-:W-:Y:S08]  /*5f10*/  BRA.U !UP0, `(.L_x_105) ;  /* 0x00000001087c7547 */ /* 0x000ff0000b800000 */
[----:B------:R-:W1:Y:S01]  /*5f20*/  LDCU.64 UR8, c[0x4][0x80] ;  /* 0x01001000ff0877ac */ /* 0x000e620008000a00 */
[----:B------:R-:W-:Y:S01]  /*5f30*/  MOV R2, 0x0 ;  /* 0x0000000000027802 */ /* 0x000fe20000000f00 */
[----:B------:R-:W-:Y:S02]  /*5f40*/  HFMA2 R12, -RZ, RZ, 0, 5.9604644775390625e-08 ;  /* 0x00000001ff0c7431 */ /* 0x000fe400000001ff */
[----:B------:R-:W-:Y:S01]  /*5f50*/  IMAD.MOV.U32 R8, RZ, RZ, 0x70 ;  /* 0x00000070ff087424 */ /* 0x000fe200078e00ff */
[----:B------:R2:W3:Y:S01]  /*5f60*/  LDC.64 R14, c[0x4][R2] ;  /* 0x01000000020e7b82 */ /* 0x0004e20000000a00 */
[----:B------:R-:W4:Y:S01]  /*5f70*/  LDCU.64 UR6, c[0x4][0x88] ;  /* 0x01001100ff0677ac */ /* 0x000f220008000a00 */
[----:B------:R-:W-:Y:S01]  /*5f80*/  IMAD.MOV.U32 R13, RZ, RZ, RZ ;  /* 0x000000ffff0d7224 */ /* 0x000fe200078e00ff */
[----:B------:R-:W2:Y:S01]  /*5f90*/  LDCU.64 UR4, c[0x4][0x8] ;  /* 0x01000100ff0477ac */ /* 0x000ea20008000a00 */
[----:B-1----:R-:W-:Y:S01]  /*5fa0*/  MOV R5, UR9 ;  /* 0x0000000900057c02 */ /* 0x002fe20008000f00 */
[----:B------:R-:W-:Y:S01]  /*5fb0*/  IMAD.U32 R4, RZ, RZ, UR8 ;  /* 0x00000008ff047e24 */ /* 0x000fe2000f8e00ff */
[----:B----4-:R-:W-:Y:S01]  /*5fc0*/  MOV R7, UR7 ;  /* 0x0000000700077c02 */ /* 0x010fe20008000f00 */
[----:B------:R-:W-:Y:S01]  /*5fd0*/  IMAD.U32 R6, RZ, RZ, UR6 ;  /* 0x00000006ff067e24 */ /* 0x000fe2000f8e00ff */
[----:B--2---:R-:W-:Y:S01]  /*5fe0*/  MOV R11, UR5 ;  /* 0x00000005000b7c02 */ /* 0x004fe20008000f00 */
[----:B------:R-:W-:Y:S02]  /*5ff0*/  IMAD.U32 R10, RZ, RZ, UR4 ;  /* 0x00000004ff0a7e24 */ /* 0x000fe4000f8e00ff */
[----:B------:R-:W-:Y:S07]  /*6000*/  LEPC R20, `(.L_x_106) ;  /* 0x000000001014794e */ /* 0x000fee0000000000 */
[----:B---3-5:R-:W-:Y:S05]  /*6010*/  CALL.ABS.NOINC R14 ;  /* 0x000000000e007343 */ /* 0x028fea0003c00000 */
.L_x_106:
[----:B------:R-:W1:Y:S01]  /*6020*/  LDCU.64 UR8, c[0x4][0x80] ;  /* 0x01001000ff0877ac */ /* 0x000e620008000a00 */
[----:B------:R-:W2:Y:S01]  /*6030*/  LDC.64 R2, c[0x4][R2] ;  /* 0x0100000002027b82 */ /* 0x000ea20000000a00 */
[----:B------:R-:W-:Y:S02]  /*6040*/  HFMA2 R12, -RZ, RZ, 0, 5.9604644775390625e-08 ;  /* 0x00000001ff0c7431 */ /* 0x000fe400000001ff */
[----:B------:R-:W-:Y:S02]  /*6050*/  IMAD.MOV.U32 R8, RZ, RZ, 0x70 ;  /* 0x00000070ff087424 */ /* 0x000fe400078e00ff */
[----:B------:R-:W-:Y:S01]  /*6060*/  IMAD.MOV.U32 R13, RZ, RZ, RZ ;  /* 0x000000ffff0d7224 */ /* 0x000fe200078e00ff */
[----:B------:R-:W3:Y:S01]  /*6070*/  LDCU.64 UR6, c[0x4][0x88] ;  /* 0x01001100ff0677ac */ /* 0x000ee20008000a00 */
[----:B------:R-:W4:Y:S01]  /*6080*/  LDCU.64 UR4, c[0x4][0x8] ;  /* 0x01000100ff0477ac */ /* 0x000f220008000a00 */
[----:B-1----:R-:W-:Y:S02]  /*6090*/  MOV R4, UR8 ;  /* 0x0000000800047c02 */ /* 0x002fe40008000f00 */
[----:B------:R-:W-:Y:S02]  /*60a0*/  MOV R5, UR9 ;  /* 0x0000000900057c02 */ /* 0x000fe40008000f00 */
[----:B---3--:R-:W-:Y:S01]  /*60b0*/  MOV R7, UR7 ;  /* 0x0000000700077c02 */ /* 0x008fe20008000f00 */
[----:B------:R-:W-:Y:S01]  /*60c0*/  IMAD.U32 R6, RZ, RZ, UR6 ;  /* 0x00000006ff067e24 */ /* 0x000fe2000f8e00ff */
[----:B----4-:R-:W-:Y:S01]  /*60d0*/  MOV R11, UR5 ;  /* 0x00000005000b7c02 */ /* 0x010fe20008000f00 */
[----:B------:R-:W-:Y:S02]  /*60e0*/  IMAD.U32 R10, RZ, RZ, UR4 ;  /* 0x00000004ff0a7e24 */ /* 0x000fe4000f8e00ff */
[----:B------:R-:W-:Y:S07]  /*60f0*/  LEPC R20, `(.L_x_105) ;  /* 0x000000001014794e */ /* 0x000fee0000000000 */
[----:B--2---:R-:W-:Y:S05]  /*6100*/  CALL.ABS.NOINC R2 ;  /* 0x0000000002007343 */ /* 0x004fea0003c00000 */
.L_x_105:
[----:B------:R-:W-:Y:S01]  /*6110*/  ISETP.NE.U32.AND P4, PT, R54, RZ, PT ;  /* 0x000000ff3600720c */ /* 0x000fe20003f85070 */
[----:B------:R-:W-:Y:S01]  /*6120*/  UISETP.NE.AND UP2, UPT, UR53, URZ, UPT ;  /* 0x000000ff3500728c */ /* 0x000fe2000bf45270 */
[----:B------:R-:W-:Y:S01]  /*6130*/  ISETP.NE.U32.AND P2, PT, RZ, UR38, PT ;  /* 0x00000026ff007c0c */ /* 0x000fe2000bf45070 */
[----:B------:R-:W-:Y:S01]  /*6140*/  UISETP.NE.U32.AND UP1, UPT, UR44, URZ, UPT ;  /* 0x000000ff2c00728c */ /* 0x000fe2000bf25070 */
[----:B------:R-:W-:Y:S01]  /*6150*/  ISETP.NE.AND.EX P4, PT, R55, RZ, PT, P4 ;  /* 0x000000ff3700720c */ /* 0x000fe20003f85340 */
[----:B------:R-:W-:Y:S01]  /*6160*/  UPLOP3.LUT UP0, UPT, UPT, UPT, UPT, 0x40, 0x4 ;  /* 0x000000000004789c */ /* 0x000fe20003f0e870 */
[----:B------:R-:W-:Y:S01]  /*6170*/  ISETP.NE.AND.EX P2, PT, RZ, UR39, PT, P2 ;  /* 0x00000027ff007c0c */ /* 0x000fe2000bf45320 */
[----:B------:R-:W-:Y:S01]  /*6180*/  UISETP.NE.AND.EX UP1, UPT, UR45, URZ, UPT, UP1 ;  /* 0x000000ff2d00728c */ /* 0x000fe2000bf25310 */
[----:B------:R-:W-:Y:S04]  /*6190*/  PLOP3.LUT P1, PT, PT, PT, UP2, 0x80, 0x8 ;  /* 0x000000000008781c */ /* 0x000fe80003f2f028 */
[----:B------:R-:W-:Y:S06]  /*61a0*/  @UP2 UPLOP3.LUT UP0, UPT, UPT, UPT, UP1, 0x80, 0x8 ;  /* 0x000000000008289c */ /* 0x000fec0003f0f010 */
[----:B------:R-:W-:Y:S01]  /*61b0*/  PLOP3.LUT P0, PT, PT, PT, UP0, 0x80, 0x8 ;  /* 0x000000000008781c */ /* 0x000fe20003f0f008 */
[----:B------:R-:W-:Y:S01]  /*61c0*/  @!UPT UIADD3 URZ, UPT, UPT, URZ, URZ, URZ ;  /* 0x000000fffffff290 */ /* 0x000fe2000fffe0ff */
[----:B------:R-:W-:Y:S11]  /*61d0*/  BRA.U !UP1, `(.L_x_107) ;  /* 0x0000000109387547 */ /* 0x000ff6000b800000 */
[----:B------:R-:W-:Y:S01]  /*61e0*/  UISETP.NE.U32.AND UP0, UPT, UR38, URZ, UPT ;  /* 0x000000ff2600728c */ /* 0x000fe2000bf05070 */
[----:B------:R-:W-:Y:S02]  /*61f0*/  HFMA2 R0, -RZ, RZ, 0, 5.9604644775390625e-08 ;  /* 0x00000001ff007431 */ /* 0x000fe400000001ff */
[----:B------:R-:W-:Y:S01]  /*6200*/  IMAD.MOV.U32 R60, RZ, RZ, 0x1 ;  /* 0x00000001ff3c7424 */ /* 0x000fe200078e00ff */
[----:B------:R-:W-:Y:S06]  /*6210*/  UISETP.NE.AND.EX UP0, UPT, UR39, URZ, UPT, UP0 ;  /* 0x000000ff2700728c */ /* 0x000fec000bf05300 */
[----:B------:R-:W-:Y:S05]  /*6220*/  PLOP3.LUT P3, PT, PT, PT, UP0, 0x80, 0x8 ;  /* 0x000000000008781c */ /* 0x000fea0003f6f008 */
[----:B------:R-:W1:Y:S01]  /*6230*/  @UP0 LDCU.64 UR6, c[0x0][0x888] ;  /* 0x00011100ff0607ac */ /* 0x000e620008000a00 */
[----:B------:R-:W-:Y:S07]  /*6240*/  @UP0 UIMAD UR4, UR36, UR44, URZ ;  /* 0x0000002c240402a4 */ /* 0x000fee000f8e02ff */
[----:B------:R-:W-:Y:S01]  /*6250*/  @!P3 PRMT R60, R0, 0x7610, R60 ;  /* 0x00007610003cb816 */ /* 0x000fe2000000003c */
[----:B-1----:R-:W-:Y:S03]  /*6260*/  @UP0 UIMAD.WIDE UR6, UR4, 0x4, UR6 ;  /* 0x00000004040608a5 */ /* 0x002fe6000f8e0206 */
[----:B------:R-:W1:Y:S03]  /*6270*/  @!UP0 LDCU UR4, c[0x0][0x880] ;  /* 0x00011000ff0487ac */ /* 0x000e660008000800 */
[----:B------:R-:W-:Y:S01]  /*6280*/  IMAD.U32 R2, RZ, RZ, UR6 ;  /* 0x00000006ff027e24 */ /* 0x000fe2000f8e00ff */
[----:B------:R-:W-:Y:S05]  /*6290*/  MOV R3, UR7 ;  /* 0x0000000700037c02 */ /* 0x000fea0008000f00 */
[----:B-----5:R2:W5:Y:S02]  /*62a0*/  @P3 LDG.E R35, desc[UR46][R2.64] ;  /* 0x0000002e02233981 */ /* 0x020564000c1e1900 */
[----:B-12---:R-:W-:Y:S02]  /*62b0*/  @!P3 IMAD.U32 R35, RZ, RZ, UR4 ;  /* 0x00000004ff23be24 */ /* 0x006fe4000f8e00ff */
.L_x_107:
[----:B------:R-:W-:Y:S05]  /*62c0*/  @!P4 BRA `(.L_x_108) ;  /* 0x000000000020c947 */ /* 0x000fea0003800000 */
[----:B------:R-:W-:Y:S04]  /*62d0*/  ISETP.NE.U32.AND P3, PT, R52, RZ, PT ;  /* 0x000000ff3400720c */ /* 0x000fe80003f65070 */
[----:B------:R-:W-:Y:S11]  /*62e0*/  ISETP.NE.AND.EX P3, PT, R53, RZ, PT, P3 ;  /* 0x000000ff3500720c */ /* 0x000ff60003f65330 */
[----:B------:R-:W-:Y:S02]  /*62f0*/  @!UPT UIADD3 URZ, UPT, UPT, URZ, URZ, URZ ;  /* 0x000000fffffff290 */ /* 0x000fe4000fffe0ff */
[----:B------:R-:W1:Y:S01]  /*6300*/  @P3 LDC.64 R2, c[0x0][0x8a8] ;  /* 0x00022a00ff023b82 */ /* 0x000e620000000a00 */
[----:B------:R-:W-:Y:S04]  /*6310*/  @P3 IMAD R0, R54, UR36, RZ ;  /* 0x0000002436003c24 */ /* 0x000fe8000f8e02ff */
[----:B-1----:R-:W-:Y:S05]  /*6320*/  @P3 IMAD.WIDE R2, R0, 0x4, R2 ;  /* 0x0000000400023825 */ /* 0x002fea00078e0202 */
[----:B-----5:R1:W5:Y:S02]  /*6330*/  @P3 LDG.E R33, desc[UR46][R2.64] ;  /* 0x0000002e02213981 */ /* 0x020364000c1e1900 */
[----:B-1----:R-:W2:Y:S02]  /*6340*/  @!P3 LDC R33, c[0x0][0x8a0] ;  /* 0x00022800ff21bb82 */ /* 0x002ea40000000800 */
.L_x_108:
[----:B-----5:R-:W-:Y:S01]  /*6350*/  FSETP.NEU.AND P3, PT, R35, RZ, PT ;  /* 0x000000ff2300720b */ /* 0x020fe20003f6d000 */
[----:B------:R-:W-:Y:S01]  /*6360*/  IMAD.U32 R2, RZ, RZ, UR56 ;  /* 0x00000038ff027e24 */ /* 0x000fe2000f8e00ff */
[----:B------:R-:W-:Y:S01]  /*6370*/  SEL R5, RZ, 0xffffffff, P2 ;  /* 0xffffffffff057807 */ /* 0x000fe20001000000 */
[----:B------:R-:W-:Y:S01]  /*6380*/  ULOP3.LUT UR4, UR51, 0x1, URZ, 0x3c, !UPT ;  /* 0x0000000133047892 */ /* 0x000fe2000f8e3cff */
[----:B------:R-:W-:Y:S01]  /*6390*/  @P1 LOP3.LUT P2, RZ, R60, 0xff, RZ, 0xc0, !PT ;  /* 0x000000ff3cff1812 */ /* 0x000fe2000784c0ff */
[----:B------:R-:W-:Y:S01]  /*63a0*/  BSSY B1, `(.L_x_109) ;  /* 0x000003d000017945 */ /* 0x000fe20003800000 */
[----:B------:R-:W-:Y:S01]  /*63b0*/  @P1 SEL R0, RZ, 0xffffffff, P3 ;  /* 0xffffffffff001807 */ /* 0x000fe20001800000 */
[----:B------:R-:W-:Y:S01]  /*63c0*/  IMAD.MOV.U32 R47, RZ, RZ, 0x1 ;  /* 0x00000001ff2f7424 */ /* 0x000fe200078e00ff */
[----:B------:R-:W-:Y:S01]  /*63d0*/  LEA R2, R2, UR48, 0x3 ;  /* 0x0000003002027c11 */ /* 0x000fe2000f8e18ff */
[----:B------:R-:W-:Y:S01]  /*63e0*/  IMAD.U32 R45, RZ, RZ, UR4 ;  /* 0x00000004ff2d7e24 */ /* 0x000fe2000f8e00ff */
[----:B------:R-:W-:Y:S01]  /*63f0*/  @P0 SEL R0, R5, R0, !P2 ;  /* 0x0000000005000207 */ /* 0x000fe20005000000 */
[----:B------:R-:W-:Y:S01]  /*6400*/  IMAD.U32 R46, RZ, RZ, UR56 ;  /* 0x00000038ff2e7e24 */ /* 0x000fe2000f8e00ff */
[C---:B------:R-:W-:Y:S02]  /*6410*/  LEA R44, R31.reuse, UR48, 0x3 ;  /* 0x000000301f2c7c11 */ /* 0x040fe4000f8e18ff */
[----:B------:R-:W-:Y:S02]  /*6420*/  CS2R R50, SRZ ;  /* 0x0000000000327805 */ /* 0x000fe4000001ff00 */
[----:B------:R-:W-:Y:S02]  /*6430*/  @P1 LOP3.LUT R0, R0, 0x1, RZ, 0xc0, !PT ;  /* 0x0000000100001812 */ /* 0x000fe400078ec0ff */
[----:B------:R-:W-:Y:S02]  /*6440*/  CS2R R48, SRZ ;  /* 0x0000000000307805 */ /* 0x000fe4000001ff00 */
[----:B------:R-:W-:Y:S02]  /*6450*/  SHF.L.U32 R3, R68, 0x1f, RZ ;  /* 0x0000001f44037819 */ /* 0x000fe400000006ff */
[----:B------:R-:W-:Y:S02]  /*6460*/  CS2R R42, SRZ ;  /* 0x00000000002a7805 */ /* 0x000fe4000001ff00 */
[----:B------:R-:W-:Y:S02]  /*6470*/  ISETP.NE.U32.OR P5, PT, R0, 0x1, !P1 ;  /* 0x000000010000780c */ /* 0x000fe40004fa5470 */
[----:B------:R-:W-:Y:S02]  /*6480*/  CS2R R40, SRZ ;  /* 0x0000000000287805 */ /* 0x000fe4000001ff00 */
[----:B------:R-:W-:Y:S02]  /*6490*/  PLOP3.LUT P2, PT, PT, PT, UP1, 0x80, 0x8 ;  /* 0x000000000008781c */ /* 0x000fe40003f4f018 */
[----:B------:R-:W-:Y:S02]  /*64a0*/  LEA.HI R34, R31, R31, RZ, 0x1 ;  /* 0x0000001f1f227211 */ /* 0x000fe400078f08ff */
[----:B------:R-:W-:Y:S02]  /*64b0*/  LOP3.LUT P4, R72, R60, 0xff, RZ, 0xc0, !PT ;  /* 0x000000ff3c487812 */ /* 0x000fe4000788c0ff */
[----:B------:R-:W-:Y:S02]  /*64c0*/  SEL R4, RZ, 0xffffffff, P3 ;  /* 0xffffffffff047807 */ /* 0x000fe40001800000 */
[----:B------:R-:W-:Y:S02]  /*64d0*/  P2R R74, PR, RZ, 0x20 ;  /* 0x00000020ff4a7803 */ /* 0x000fe40000000000 */
[----:B------:R-:W-:Y:S03]  /*64e0*/  @P5 SHF.L.U32 R0, R45, 0x1f, RZ ;  /* 0x0000001f2d005819 */ /* 0x000fe600000006ff */
[----:B------:R-:W-:Y:S01]  /*64f0*/  @P2 SEL R4, R5, R4, !P4 ;  /* 0x0000000405042207 */ /* 0x000fe20006000000 */
[----:B------:R1:W3:Y:S03]  /*6500*/  @P5 SYNCS.PHASECHK.TRANS64.TRYWAIT P1, [R2+URZ+0x1a0], R0 ;  /* 0x0001a000020055a7 */ /* 0x0002e600080211ff */
[----:B------:R-:W-:Y:S04]  /*6510*/  LOP3.LUT R4, R4, 0x1, RZ, 0xc0, !PT ;  /* 0x0000000104047812 */ /* 0x000fe800078ec0ff */
[----:B------:R-:W-:Y:S04]  /*6520*/  ISETP.NE.U32.AND P2, PT, R4, 0x1, PT ;  /* 0x000000010400780c */ /* 0x000fe80003f45070 */
[----:B------:R-:W-:Y:S01]  /*6530*/  P2R R76, PR, RZ, 0x4 ;  /* 0x00000004ff4c7803 */ /* 0x000fe20000000000 */
[----:B------:R4:W2:Y:S01]  /*6540*/  SYNCS.PHASECHK.TRANS64.TRYWAIT P0, [R44+URZ+0x200], R3 ;  /* 0x000200032c0075a7 */ /* 0x0008a200080011ff */
[C---:B-1----:R-:W-:Y:S01]  /*6550*/  IMAD.SHL.U32 R0, R34.reuse, 0x20, RZ ;  /* 0x0000002022007824 */ /* 0x042fe200078e00ff */
[----:B------:R-:W-:Y:S04]  /*6560*/  LOP3.LUT R34, R34, 0xffe, RZ, 0xc0, !PT ;  /* 0x00000ffe22227812 */ /* 0x000fe800078ec0ff */
[----:B------:R-:W-:Y:S01]  /*6570*/  LOP3.LUT R0, R0, 0xffffffc0, RZ, 0xc0, !PT ;  /* 0xffffffc000007812 */ /* 0x000fe200078ec0ff */
[----:B------:R-:W-:Y:S04]  /*6580*/  IMAD.IADD R34, R31, 0x1, -R34 ;  /* 0x000000011f227824 */ /* 0x000fe800078e0a22 */
[----:B------:R-:W-:Y:S04]  /*6590*/  IMAD.IADD R0, R32, 0x1, R0 ;  /* 0x0000000120007824 */ /* 0x000fe800078e0200 */
[----:B------:R-:W-:Y:S01]  /*65a0*/  IMAD R34, R34, 0x100000, R0 ;  /* 0x0010000022227824 */ /* 0x000fe200078e0200 */
[----:B---3--:R-:W-:Y:S01]  /*65b0*/  @P5 SEL R47, RZ, 0x1, !P1 ;  /* 0x00000001ff2f5807 */ /* 0x008fe20004800000 */
[----:B----4-:R-:W-:Y:S06]  /*65c0*/  @!P5 BRA `(.L_x_110) ;  /* 0x000000000068d947 */ /* 0x010fec0003800000 */
[----:B------:R-:W-:Y:S01]  /*65d0*/  HFMA2 R43, -RZ, RZ, 0, 0 ;  /* 0x00000000ff2b7431 */ /* 0x000fe200000001ff */
[----:B------:R-:W-:Y:S01]  /*65e0*/  ISETP.NE.AND P1, PT, R47, RZ, PT ;  /* 0x000000ff2f00720c */ /* 0x000fe20003f25270 */
[----:B------:R-:W-:Y:S01]  /*65f0*/  IMAD.U32 R0, RZ, RZ, UR56 ;  /* 0x00000038ff007e24 */ /* 0x000fe2000f8e00ff */
[----:B------:R-:W-:Y:S11]  /*6600*/  BSSY B0, `(.L_x_111) ;  /* 0x0000005000007945 */ /* 0x000ff60003800000 */
[----:B------:R-:W-:Y:S05]  /*6610*/  @P1 BRA `(.L_x_112) ;  /* 0x00000000000c1947 */ /* 0x000fea0003800000 */
[----:B------:R-:W-:Y:S04]  /*6620*/  SHF.L.U32 R4, R45, 0x1f, RZ ;  /* 0x0000001f2d047819 */ /* 0x000fe800000006ff */
[----:B------:R-:W1:Y:S02]  /*6630*/  SYNCS.PHASECHK.TRANS64.TRYWAIT P1, [R2+URZ+0x1a0], R4 ;  /* 0x0001a004020075a7 */ /* 0x000e6400080211ff */
[----:B-1----:R-:W-:Y:S05]  /*6640*/  @!P1 BRA `(.L_x_113) ;  /* 0x0000002400ac9947 */ /* 0x002fea0003800000 */
.L_x_112:
[----:B------:R-:W-:Y:S05]  /*6650*/  BSYNC B0 ;  /* 0x0000000000007941 */ /* 0x000fea0003800000 */
.L_x_111:
[----:B------:R-:W-:Y:S01]  /*6660*/  ISETP.NE.AND P1, PT, R76, RZ, PT ;  /* 0x000000ff4c00720c */ /* 0x000fe20003f25270 */
[----:B------:R-:W-:Y:S01]  /*6670*/  IMAD.MOV.U32 R42, RZ, RZ, RZ ;  /* 0x000000ffff2a7224 */ /* 0x000fe200078e00ff */
[----:B------:R-:W-:Y:S02]  /*6680*/  CS2R R40, SRZ ;  /* 0x0000000000287805 */ /* 0x000fe4000001ff00 */
[----:B------:R-:W-:Y:S02]  /*6690*/  CS2R R50, SRZ ;  /* 0x0000000000327805 */ /* 0x000fe4000001ff00 */
[----:B------:R-:W-:Y:S07]  /*66a0*/  CS2R R48, SRZ ;  /* 0x0000000000307805 */ /* 0x000fee000001ff00 */
[----:B-1----:R-:W-:Y:S01]  /*66b0*/  @P1 IMAD R2, R0, 0x800, R64 ;  /* 0x0000080000021824 */ /* 0x002fe200078e0240 */
[----:B------:R-:W-:Y:S05]  /*66c0*/  @P1 WARPSYNC.ALL ;  /* 0x0000000000001948 */ /* 0x000fea0003800000 */
[----:B------:R-:W-:Y:S01]  /*66d0*/  @P1 LEA R2, R2, UR48, 0x1 ;  /* 0x0000003002021c11 */ /* 0x000fe2000f8e08ff */
[----:B------:R-:W-:Y:S04]  /*66e0*/  UIADD3 UR5, UPT, UPT, UR56, 0x1, URZ ;  /* 0x0000000138057890 */ /* 0x000fe8000fffe0ff */
[----:B------:R1:W3:Y:S01]  /*66f0*/  @P1 LDSM.16.M88.4 R40, [R2+0x400] ;  /* 0x000400000228183b */ /* 0x0002e20000000200 */
[----:B------:R-:W-:Y:S01]  /*6700*/  UISETP.NE.AND UP0, UPT, UR5, 0x3, UPT ;  /* 0x000000030500788c */ /* 0x000fe2000bf05270 */
[----:B------:R-:W-:Y:S03]  /*6710*/  @P1 IMAD R0, R69, 0x2, R2 ;  /* 0x0000000245001824 */ /* 0x000fe600078e0202 */
[----:B------:R-:W-:Y:S02]  /*6720*/  USEL UR4, URZ, 0x1, UP0 ;  /* 0x00000001ff047887 */ /* 0x000fe40008000000 */
[----:B------:R1:W4:Y:S01]  /*6730*/  @P1 LDSM.16.M88.4 R48, [R0+0x400] ;  /* 0x000400000030183b */ /* 0x0003220000000200 */
[----:B------:R-:W-:Y:S03]  /*6740*/  USEL UR5, UR5, URZ, UP0 ;  /* 0x000000ff05057287 */ /* 0x000fe60008000000 */
[----:B------:R-:W-:Y:S03]  /*6750*/  LOP3.LUT R45, R45, UR4, RZ, 0x3c, !PT ;  /* 0x000000042d2d7c12 */ /* 0x000fe6000f8e3cff */
[----:B------:R-:W-:Y:S02]  /*6760*/  IMAD.U32 R46, RZ, RZ, UR5 ;  /* 0x00000005ff2e7e24 */ /* 0x000fe4000f8e00ff */
.L_x_110:
[----:B------:R-:W-:Y:S05]  /*6770*/  BSYNC B1 ;  /* 0x0000000000017941 */ /* 0x000fea0003800000 */
.L_x_109:
[----:B-1----:R-:W-:Y:S04]  /*6780*/  SHF.R.U32.HI R0, RZ, 0x15, R34 ;  /* 0x00000015ff007819 */ /* 0x002fe80000011622 */
[----:B------:R-:W-:Y:S01]  /*6790*/  LOP3.LUT P1, RZ, R0, 0x3, R65, 0x48, !PT ;  /* 0x0000000300ff7812 */ /* 0x000fe20007824841 */
[----:B------:R-:W-:Y:S01]  /*67a0*/  @!UPT UIADD3 URZ, UPT, UPT, URZ, URZ, URZ ;  /* 0x000000fffffff290 */ /* 0x000fe2000fffe0ff */
[----:B--2---:R-:W-:Y:S11]  /*67b0*/  @P0 BRA `(.L_x_114) ;  /* 0x0000000000080947 */ /* 0x004ff60003800000 */
[----:B------:R-:W1:Y:S02]  /*67c0*/  SYNCS.PHASECHK.TRANS64.TRYWAIT P0, [R44+URZ+0x200], R3 ;  /* 0x000200032c0075a7 */ /* 0x000e6400080011ff */
[----:B-1----:R-:W-:Y:S05]  /*67d0*/  @!P0 BRA `(.L_x_115) ;  /* 0x00000024005c8947 */ /* 0x002fea0003800000 */
.L_x_114:
[----:B------:R-:W-:Y:S05]  /*67e0*/  @!P1 BRA `(.L_x_116) ;  /* 0x0000000000409947 */ /* 0x000fea0003800000 */
[----:B------:R-:W2:Y:S01]  /*67f0*/  LDCU.64 UR8, c[0x4][0x70] ;  /* 0x01000e00ff0877ac */ /* 0x000ea20008000a00 */
[----:B-1----:R-:W-:Y:S01]  /*6800*/  MOV R3, 0x0 ;  /* 0x0000000000037802 */ /* 0x002fe20000000f00 */
[----:B------:R-:W-:Y:S02]  /*6810*/  HFMA2 R12, -RZ, RZ, 0, 5.9604644775390625e-08 ;  /* 0x00000001ff0c7431 */ /* 0x000fe400000001ff */
[----:B------:R-:W-:Y:S02]  /*6820*/  IMAD.MOV.U32 R8, RZ, RZ, 0x192 ;  /* 0x00000192ff087424 */ /* 0x000fe400078e00ff */
[----:B------:R-:W-:Y:S01]  /*6830*/  IMAD.MOV.U32 R13, RZ, RZ, RZ ;  /* 0x000000ffff0d7224 */ /* 0x000fe200078e00ff */
[----:B------:R-:W1:Y:S01]  /*6840*/  LDCU.64 UR6, c[0x4][0x78] ;  /* 0x01000f00ff0677ac */ /* 0x000e620008000a00 */
[----:B------:R-:W3:Y:S01]  /*6850*/  LDC.64 R2, c[0x4][R3] ;  /* 0x0100000003027b82 */ /* 0x000ee20000000a00 */
[----:B------:R-:W5:Y:S01]  /*6860*/  LDCU.64 UR4, c[0x4][0x10] ;  /* 0x01000200ff0477ac */ /* 0x000f620008000a00 */
[----:B--2---:R-:W-:Y:S01]  /*6870*/  MOV R5, UR9 ;  /* 0x0000000900057c02 */ /* 0x004fe20008000f00 */
[----:B------:R-:W-:Y:S01]  /*6880*/  IMAD.U32 R4, RZ, RZ, UR8 ;  /* 0x00000008ff047e24 */ /* 0x000fe2000f8e00ff */
[----:B-1----:R-:W-:Y:S01]  /*6890*/  MOV R7, UR7 ;  /* 0x0000000700077c02 */ /* 0x002fe20008000f00 */
[----:B------:R-:W-:Y:S01]  /*68a0*/  IMAD.U32 R6, RZ, RZ, UR6 ;  /* 0x00000006ff067e24 */ /* 0x000fe2000f8e00ff */
[----:B-----5:R-:W-:Y:S01]  /*68b0*/  MOV R11, UR5 ;  /* 0x00000005000b7c02 */ /* 0x020fe20008000f00 */
[----:B------:R-:W-:Y:S02]  /*68c0*/  IMAD.U32 R10, RZ, RZ, UR4 ;  /* 0x00000004ff0a7e24 */ /* 0x000fe4000f8e00ff */
[----:B------:R-:W-:Y:S07]  /*68d0*/  LEPC R20, `(.L_x_116) ;  /* 0x000000001014794e */ /* 0x000fee0000000000 */
[----:B---34-:R-:W-:Y:S05]  /*68e0*/  CALL.ABS.NOINC R2 ;  /* 0x0000000002007343 */ /* 0x018fea0003c00000 */
.L_x_116:
[----:B------:R-:W-:Y:S05]  /*68f0*/  WARPSYNC.ALL ;  /* 0x0000000000007948 */ /* 0x000fea0003800000 */
[----:B------:R-:W-:Y:S01]  /*6900*/  R2UR UR4, R34 ;  /* 0x00000000220472ca */ /* 0x000fe200000e0000 */
[----:B-1-3--:R-:W-:Y:S01]  /*6910*/  HADD2.F32 R3, -RZ, R40.H0_H0 ;  /* 0x20000028ff037230 */ /* 0x00afe20000004100 */
[----:B------:R-:W-:Y:S01]  /*6920*/  SHF.L.U32 R75, R69, 0x1, RZ ;  /* 0x00000001454b7819 */ /* 0x000fe200000006ff */
[----:B------:R-:W-:Y:S01]  /*6930*/  HADD2.F32 R20, -RZ, R42.H0_H0 ;  /* 0x2000002aff147230 */ /* 0x000fe20000004100 */
[----:B------:R-:W-:Y:S01]  /*6940*/  ISETP.NE.AND P0, PT, R70, RZ, PT ;  /* 0x000000ff4600720c */ /* 0x000fe20003f05270 */
[----:B------:R-:W-:Y:S08]  /*6950*/  BSSY.RECONVERGENT B0, `(.L_x_117) ;  /* 0x000004d000007945 */ /* 0x000ff00003800200 */
[----:B------:R-:W1:Y:S02]  /*6960*/  LDTM.16dp256bit.x4 R4, tmem[UR4] ;  /* 0x00000004000479ee */ /* 0x000e640008120000 */
[C---:B-1----:R-:W-:Y:S01]  /*6970*/  FMUL R0, R33.reuse, R4 ;  /* 0x0000000421007220 */ /* 0x042fe20000400000 */
[----:B------:R-:W-:Y:S02]  /*6980*/  HADD2.F32 R4, -RZ, R40.H1_H1 ;  /* 0x30000028ff047230 */ /* 0x000fe40000004100 */
[----:B------:R-:W-:Y:S01]  /*6990*/  FMUL R2, R33, R5 ;  /* 0x0000000521027220 */ /* 0x000fe20000400000 */
[--C-:B------:R-:W-:Y:S02]  /*69a0*/  HADD2.F32 R5, -RZ, R41.reuse.H0_H0 ;  /* 0x20000029ff057230 */ /* 0x100fe40000004100 */
[----:B------:R-:W-:Y:S01]  /*69b0*/  FFMA R0, R35, R3, R0 ;  /* 0x0000000323007223 */ /* 0x000fe20000000000 */
[----:B------:R-:W-:Y:S01]  /*69c0*/  FMUL R3, R33, R6 ;  /* 0x0000000621037220 */ /* 0x000fe20000400000 */
[----:B------:R-:W-:Y:S02]  /*69d0*/  HADD2.F32 R6, -RZ, R41.H1_H1 ;  /* 0x30000029ff067230 */ /* 0x000fe40000004100 */
[----:B------:R-:W-:Y:S01]  /*69e0*/  FFMA R2, R35, R4, R2 ;  /* 0x0000000423027223 */ /* 0x000fe20000000002 */
[----:B------:R-:W-:Y:S01]  /*69f0*/  FMUL R7, R33, R7 ;  /* 0x0000000721077220 */ /* 0x000fe20000400000 */
[----:B------:R-:W-:Y:S01]  /*6a00*/  FFMA R3, R35, R5, R3 ;  /* 0x0000000523037223 */ /* 0x000fe20000000003 */
[C---:B------:R-:W-:Y:S01]  /*6a10*/  FMUL R4, R33.reuse, R8 ;  /* 0x0000000821047220 */ /* 0x040fe20000400000 */
[----:B------:R-:W-:Y:S01]  /*6a20*/  FMUL R5, R33, R9 ;  /* 0x0000000921057220 */ /* 0x000fe20000400000 */
[----:B------:R-:W-:Y:S01]  /*6a30*/  F2FP.F16.F32.PACK_AB R36, R2, R0 ;  /* 0x000000000224723e */ /* 0x000fe200000000ff */
[C---:B------:R-:W-:Y:S01]  /*6a40*/  FFMA R7, R35.reuse, R6, R7 ;  /* 0x0000000623077223 */ /* 0x040fe20000000007 */
[----:B------:R-:W-:Y:S02]  /*6a50*/  HADD2.F32 R0, -RZ, R42.H1_H1 ;  /* 0x3000002aff007230 */ /* 0x000fe40000004100 */
[----:B------:R-:W-:Y:S01]  /*6a60*/  FFMA R4, R35, R20, R4 ;  /* 0x0000001423047223 */ /* 0x000fe20000000004 */
[--C-:B------:R-:W-:Y:S02]  /*6a70*/  HADD2.F32 R2, -RZ, R43.reuse.H0_H0 ;  /* 0x2000002bff027230 */ /* 0x100fe40000004100 */
[----:B------:R-:W-:Y:S01]  /*6a80*/  FMUL R6, R33, R10 ;  /* 0x0000000a21067220 */ /* 0x000fe20000400000 */
[----:B------:R-:W-:Y:S01]  /*6a90*/  F2FP.F16.F32.PACK_AB R37, R7, R3 ;  /* 0x000000030725723e */ /* 0x000fe200000000ff */
[----:B------:R-:W-:Y:S02]  /*6aa0*/  HADD2.F32 R3, -RZ, R43.H1_H1 ;  /* 0x3000002bff037230 */ /* 0x000fe40000004100 */
[----:B------:R-:W-:Y:S01]  /*6ab0*/  FFMA R5, R35, R0, R5 ;  /* 0x0000000023057223 */ /* 0x000fe20000000005 */
[C---:B------:R-:W-:Y:S01]  /*6ac0*/  FMUL R11, R33.reuse, R11 ;  /* 0x0000000b210b7220 */ /* 0x040fe20000400000 */
[--C-:B----4-:R-:W-:Y:S02]  /*6ad0*/  HADD2.F32 R7, -RZ, R48.reuse.H0_H0 ;  /* 0x20000030ff077230 */ /* 0x110fe40000004100 */
[C---:B------:R-:W-:Y:S01]  /*6ae0*/  FMUL R8, R33.reuse, R12 ;  /* 0x0000000c21087220 */ /* 0x040fe20000400000 */
[----:B------:R-:W-:Y:S02]  /*6af0*/  HADD2.F32 R0, -RZ, R48.H1_H1 ;  /* 0x30000030ff007230 */ /* 0x000fe40000004100 */
[----:B------:R-:W-:Y:S01]  /*6b00*/  FMUL R9, R33, R13 ;  /* 0x0000000d21097220 */ /* 0x000fe20000400000 */
[C---:B------:R-:W-:Y:S01]  /*6b10*/  FFMA R6, R35.reuse, R2, R6 ;  /* 0x0000000223067223 */ /* 0x040fe20000000006 */
[C---:B------:R-:W-:Y:S01]  /*6b20*/  FFMA R11, R35.reuse, R3, R11 ;  /* 0x00000003230b7223 */ /* 0x040fe2000000000b */
[C---:B------:R-:W-:Y:S01]  /*6b30*/  FFMA R8, R35.reuse, R7, R8 ;  /* 0x0000000723087223 */ /* 0x040fe20000000008 */
[----:B------:R-:W-:Y:S01]  /*6b40*/  FFMA R9, R35, R0, R9 ;  /* 0x0000000023097223 */ /* 0x000fe20000000009 */
[--C-:B------:R-:W-:Y:S02]  /*6b50*/  HADD2.F32 R2, -RZ, R49.reuse.H0_H0 ;  /* 0x20000031ff027230 */ /* 0x100fe40000004100 */
[C---:B------:R-:W-:Y:S01]  /*6b60*/  FMUL R10, R33.reuse, R14 ;  /* 0x0000000e210a7220 */ /* 0x040fe20000400000 */
[----:B------:R-:W-:Y:S02]  /*6b70*/  HADD2.F32 R0, -RZ, R49.H1_H1 ;  /* 0x30000031ff007230 */ /* 0x000fe40000004100 */
[----:B------:R-:W-:Y:S01]  /*6b80*/  FMUL R15, R33, R15 ;  /* 0x0000000f210f7220 */ /* 0x000fe20000400000 */
[----:B------:R-:W-:Y:S01]  /*6b90*/  F2FP.F16.F32.PACK_AB R38, R5, R4 ;  /* 0x000000040526723e */ /* 0x000fe200000000ff */
[----:B------:R-:W-:Y:S01]  /*6ba0*/  FFMA R10, R35, R2, R10 ;  /* 0x00000002230a7223 */ /* 0x000fe2000000000a */
[----:B------:R-:W-:Y:S01]  /*6bb0*/  FMUL R12, R33, R16 ;  /* 0x00000010210c7220 */ /* 0x000fe20000400000 */
[----:B------:R-:W-:Y:S01]  /*6bc0*/  FFMA R15, R35, R0, R15 ;  /* 0x00000000230f7223 */ /* 0x000fe2000000000f */
[--C-:B------:R-:W-:Y:S01]  /*6bd0*/  HADD2.F32 R0, -RZ, R50.reuse.H0_H0 ;  /* 0x20000032ff007230 */ /* 0x100fe20000004100 */
[----:B------:R-:W-:Y:S01]  /*6be0*/  MOV R5, UR56 ;  /* 0x0000003800057c02 */ /* 0x000fe20008000f00 */
[----:B------:R-:W-:Y:S02]  /*6bf0*/  HADD2.F32 R2, -RZ, R50.H1_H1 ;  /* 0x30000032ff027230 */ /* 0x000fe40000004100 */
[C---:B------:R-:W-:Y:S01]  /*6c00*/  FMUL R13, R33.reuse, R17 ;  /* 0x00000011210d7220 */ /* 0x040fe20000400000 */
[--C-:B------:R-:W-:Y:S02]  /*6c10*/  HADD2.F32 R3, -RZ, R51.reuse.H0_H0 ;  /* 0x20000033ff037230 */ /* 0x100fe40000004100 */
[C---:B------:R-:W-:Y:S01]  /*6c20*/  FMUL R14, R33.reuse, R18 ;  /* 0x00000012210e7220 */ /* 0x040fe20000400000 */
[----:B------:R-:W-:Y:S02]  /*6c30*/  HADD2.F32 R4, -RZ, R51.H1_H1 ;  /* 0x30000033ff047230 */ /* 0x000fe40000004100 */
[----:B------:R-:W-:Y:S01]  /*6c40*/  FMUL R19, R33, R19 ;  /* 0x0000001321137220 */ /* 0x000fe20000400000 */
[----:B------:R-:W-:Y:S01]  /*6c50*/  FFMA R12, R35, R0, R12 ;  /* 0x00000000230c7223 */ /* 0x000fe2000000000c */
[----:B------:R-:W-:Y:S01]  /*6c60*/  LEA R5, R5, R64, 0xb ;  /* 0x0000004005057211 */ /* 0x000fe200078e58ff */
[C---:B------:R-:W-:Y:S01]  /*6c70*/  FFMA R13, R35.reuse, R2, R13 ;  /* 0x00000002230d7223 */ /* 0x040fe2000000000d */
[C---:B------:R-:W-:Y:S01]  /*6c80*/  FFMA R14, R35.reuse, R3, R14 ;  /* 0x00000003230e7223 */ /* 0x040fe2000000000e */
[----:B------:R-:W-:Y:S01]  /*6c90*/  FFMA R19, R35, R4, R19 ;  /* 0x0000000423137223 */ /* 0x000fe20000000013 */
[----:B------:R-:W-:Y:S02]  /*6ca0*/  F2FP.F16.F32.PACK_AB R39, R11, R6 ;  /* 0x000000060b27723e */ /* 0x000fe400000000ff */
[----:B------:R-:W-:Y:S02]  /*6cb0*/  LEA R5, R5, UR48, 0x1 ;  /* 0x0000003005057c11 */ /* 0x000fe4000f8e08ff */
[----:B------:R-:W-:Y:S02]  /*6cc0*/  F2FP.F16.F32.PACK_AB R8, R9, R8 ;  /* 0x000000080908723e */ /* 0x000fe400000000ff */
[----:B------:R-:W-:Y:S01]  /*6cd0*/  F2FP.F16.F32.PACK_AB R9, R15, R10 ;  /* 0x0000000a0f09723e */ /* 0x000fe200000000ff */
[----:B------:R1:W-:Y:S01]  /*6ce0*/  STSM.16.M88.4 [R5+0x400], R36 ;  /* 0x0004002405007844 */ /* 0x0003e20000000200 */
[----:B------:R-:W-:Y:S02]  /*6cf0*/  F2FP.F16.F32.PACK_AB R10, R13, R12 ;  /* 0x0000000c0d0a723e */ /* 0x000fe400000000ff */
[----:B------:R-:W-:Y:S02]  /*6d00*/  F2FP.F16.F32.PACK_AB R11, R19, R14 ;  /* 0x0000000e130b723e */ /* 0x000fe400000000ff */
[----:B------:R-:W-:Y:S05]  /*6d10*/  IADD3 R0, PT, PT, R75, 0x400, R5 ;  /* 0x000004004b007810 */ /* 0x000fea0007ffe005 */
[----:B------:R1:W-:Y:S01]  /*6d20*/  STSM.16.M88.4 [R0], R8 ;  /* 0x0000000800007844 */ /* 0x0003e20000000200 */
[----:B------:R-:W-:Y:S01]  /*6d30*/  @!PT LDS RZ, [RZ] ;  /* 0x00000000fffff984 */ /* 0x000fe20000000800 */
[----:B------:R-:W-:Y:S01]  /*6d40*/  @!PT LDS RZ, [RZ] ;  /* 0x00000000fffff984 */ /* 0x000fe20000000800 */
[----:B------:R-:W-:Y:S01]  /*6d50*/  @!PT LDS RZ, [RZ] ;  /* 0x00000000fffff984 */ /* 0x000fe20000000800 */
[----:B------:R-:W-:Y:S01]  /*6d60*/  @!PT LDS RZ, [RZ] ;  /* 0x00000000fffff984 */ /* 0x000fe20000000800 */
[----:B------:R2:W-:Y:S07]  /*6d70*/  MEMBAR.ALL.CTA ;  /* 0x0000000000007992 */ /* 0x0005ee0000008000 */
[----:B--2---:R-:W2:Y:S02]  /*6d80*/  FENCE.VIEW.ASYNC.S ;  /* 0x00000000000073c6 */ /* 0x004ea40000000000 */
[----:B--2---:R-:W-:Y:S06]  /*6d90*/  BAR.SYNC.DEFER_BLOCKING 0x1, 0x80 ;  /* 0x0042000000007b1d */ /* 0x004fec0000010000 */
[----:B------:R-:W-:Y:S05]  /*6da0*/  @P0 BRA `(.L_x_118) ;  /* 0x00000000001c0947 */ /* 0x000fea0003800000 */
[----:B------:R-:W-:Y:S02]  /*6db0*/  UIADD3 UR6, UP0, UPT, UR54, 0x680, URZ ;  /* 0x0000068036067890 */ /* 0x000fe4000ff1e0ff */
[----:B------:R-:W-:Y:S02]  /*6dc0*/  ULEA UR4, UR56, UR48, 0xc ;  /* 0x0000003038047291 */ /* 0x000fe4000f8e60ff */
[----:B------:R-:W-:Y:S02]  /*6dd0*/  UIADD3.X UR7, UPT, UPT, URZ, UR55, URZ, UP0, !UPT ;  /* 0x00000037ff077290 */ /* 0x000fe400087fe4ff */
[----:B------:R-:W-:Y:S01]  /*6de0*/  UIADD3 UR40, UPT, UPT, UR4, 0x400, URZ ;  /* 0x0000040004287890 */ /* 0x000fe2000fffe0ff */
[----:B------:R-:W-:Y:S08]  /*6df0*/  UMOV UR43, UR36 ;  /* 0x00000024002b7c82 */ /* 0x000ff00008000000 */
[----:B------:R2:W-:Y:S02]  /*6e00*/  UTMASTG.3D [UR40], [UR6] ;  /* 0x00000028060073b5 */ /* 0x0005e40008010000 */
[----:B--2---:R0:W-:Y:S02]  /*6e10*/  UTMACMDFLUSH ;  /* 0x00000000000079b7 */ /* 0x0041e40000000000 */
.L_x_118:
[----:B------:R-:W-:Y:S05]  /*6e20*/  BSYNC.RECONVERGENT B0 ;  /* 0x0000000000007941 */ /* 0x000fea0003800200 */
.L_x_117:
[----:B------:R-:W-:Y:S01]  /*6e30*/  UIADD3 UR40, UPT, UPT, UR56, 0x1, URZ ;  /* 0x0000000138287890 */ /* 0x000fe2000fffe0ff */
[----:B------:R-:W-:Y:S03]  /*6e40*/  BSSY.RECONVERGENT B0, `(.L_x_119) ;  /* 0x0000005000007945 */ /* 0x000fe60003800200 */
[----:B------:R-:W-:Y:S04]  /*6e50*/  UISETP.NE.AND UP0, UPT, UR40, 0x3, UPT ;  /* 0x000000032800788c */ /* 0x000fe8000bf05270 */
[----:B------:R-:W-:Y:S01]  /*6e60*/  USEL UR43, UR40, URZ, UP0 ;  /* 0x000000ff282b7287 */ /* 0x000fe20008000000 */
[----:B------:R-:W-:Y:S11]  /*6e70*/  @P0 BRA `(.L_x_120) ;  /* 0x0000000000040947 */ /* 0x000ff60003800000 */
[----:B------:R-:W-:Y:S04]  /*6e80*/  DEPBAR.LE SB0, 0x1 ;  /* 0x000080400000791a */ /* 0x000fe80000000000 */
.L_x_120:
[----:B------:R-:W-:Y:S05]  /*6e90*/  BSYNC.RECONVERGENT B0 ;  /* 0x0000000000007941 */ /* 0x000fea0003800200 */
.L_x_119:
[----:B------:R-:W-:Y:S01]  /*6ea0*/  BAR.SYNC.DEFER_BLOCKING 0x1, 0x80 ;  /* 0x0042000000007b1d */ /* 0x000fe20000010000 */
[----:B------:R-:W-:Y:S01]  /*6eb0*/  ISETP.NE.AND P1, PT, R74, RZ, PT ;  /* 0x000000ff4a00720c */ /* 0x000fe20003f25270 */
[----:B------:R-:W-:Y:S01]  /*6ec0*/  UISETP.NE.AND UP0, UPT, UR50, URZ, UPT ;  /* 0x000000ff3200728c */ /* 0x000fe2000bf05270 */
[----:B------:R-:W-:Y:S11]  /*6ed0*/  LEA R2, R46, UR48, 0x3 ;  /* 0x000000302e027c11 */ /* 0x000ff6000f8e18ff */
[----:B------:R-:W-:Y:S01]  /*6ee0*/  @P1 SHF.L.U32 R3, R45, 0x1f, RZ ;  /* 0x0000001f2d031819 */ /* 0x000fe200000006ff */
[----:B------:R-:W-:Y:S06]  /*6ef0*/  BRA.U !UP0, `(.L_x_121) ;  /* 0x0000000108247547 */ /* 0x000fec000b800000 */
[----:B------:R-:W-:Y:S01]  /*6f00*/  IMAD.U32 R4, RZ, RZ, UR49 ;  /* 0x00000031ff047e24 */ /* 0x000fe2000f8e00ff */
[----:B-1----:R-:W-:Y:S01]  /*6f10*/  MOV R0, UR37 ;  /* 0x0000002500007c02 */ /* 0x002fe20008000f00 */
[----:B------:R-:W-:Y:S03]  /*6f20*/  UIADD3 UR49, UPT, UPT, UR49, 0x1, URZ ;  /* 0x0000000131317890 */ /* 0x000fe6000fffe0ff */
[----:B------:R-:W-:Y:S01]  /*6f30*/  @P1 LEA R4, R4, UR48, 0x3 ;  /* 0x0000003004041c11 */ /* 0x000fe2000f8e18ff */
[----:B------:R-:W-:Y:S04]  /*6f40*/  UISETP.NE.AND UP0, UPT, UR49, 0x3, UPT ;  /* 0x000000033100788c */ /* 0x000fe8000bf05270 */
[----:B------:R-:W-:Y:S01]  /*6f50*/  @P1 VIADD R4, R4, 0x1b8 ;  /* 0x000001b804041836 */ /* 0x000fe20000000000 */
[----:B------:R-:W-:Y:S04]  /*6f60*/  USEL UR49, UR49, URZ, UP0 ;  /* 0x000000ff31317287 */ /* 0x000fe80008000000 */
[----:B------:R-:W-:Y:S04]  /*6f70*/  @P1 PRMT R0, R0, 0x654, R4 ;  /* 0x0000065400001816 */ /* 0x000fe80000000004 */
[----:B------:R2:W-:Y:S04]  /*6f80*/  @P1 SYNCS.ARRIVE.TRANS64.RED.A1T0 RZ, [R0+URZ], RZ ;  /* 0x000000ff00ff19a7 */ /* 0x0005e800081004ff */
.L_x_121:
[----:B------:R-:W3:Y:S01]  /*6f90*/  @P1 SYNCS.PHASECHK.TRANS64.TRYWAIT P0, [R2+URZ+0x1a0], R3 ;  /* 0x0001a003020015a7 */ /* 0x000ee200080011ff */
[----:B------:R-:W-:Y:S01]  /*6fa0*/  BSSY B1, `(.L_x_122) ;  /* 0x0000013000017945 */ /* 0x000fe20003800000 */
[----:B---3--:R-:W-:Y:S03]  /*6fb0*/  @P1 SEL R47, RZ, 0x1, !P0 ;  /* 0x00000001ff2f1807 */ /* 0x008fe60004000000 */
[----:B------:R-:W-:Y:S05]  /*6fc0*/  @!P1 BRA `(.L_x_123) ;  /* 0x0000000000409947 */ /* 0x000fea0003800000 */
[----:B------:R-:W-:Y:S01]  /*6fd0*/  ISETP.NE.AND P1, PT, R76, RZ, PT ;  /* 0x000000ff4c00720c */ /* 0x000fe20003f25270 */
[----:B------:R-:W-:Y:S01]  /*6fe0*/  BSSY B0, `(.L_x_124) ;  /* 0x0000009000007945 */ /* 0x000fe20003800000 */
[----:B------:R-:W-:Y:S11]  /*6ff0*/  ISETP.NE.AND P0, PT, R47, RZ, PT ;  /* 0x000000ff2f00720c */ /* 0x000ff60003f05270 */
[----:B------:R-:W-:Y:S05]  /*7000*/  @P1 IMAD R3, R46, 0x800, R64 ;  /* 0x000008002e031824 */ /* 0x000fea00078e0240 */
[----:B------:R-:W-:Y:S05]  /*7010*/  @P1 LEA R3, R3, UR48, 0x1 ;  /* 0x0000003003031c11 */ /* 0x000fea000f8e08ff */
[----:B-12---:R-:W-:Y:S01]  /*7020*/  @P1 IMAD.IADD R0, R75, 0x1, R3 ;  /* 0x000000014b001824 */ /* 0x006fe200078e0203 */
[----:B------:R-:W-:Y:S06]  /*7030*/  @P0 BRA `(.L_x_125) ;  /* 0x00000000000c0947 */ /* 0x000fec0003800000 */
[----:B------:R-:W-:Y:S04]  /*7040*/  SHF.L.U32 R45, R45, 0x1f, RZ ;  /* 0x0000001f2d2d7819 */ /* 0x000fe800000006ff */
[----:B------:R-:W1:Y:S02]  /*7050*/  SYNCS.PHASECHK.TRANS64.TRYWAIT P0, [R2+URZ+0x1a0], R45 ;  /* 0x0001a02d020075a7 */ /* 0x000e6400080011ff */
[----:B-1----:R-:W-:Y:S05]  /*7060*/  @!P0 BRA `(.L_x_126) ;  /* 0x0000001c004c8947 */ /* 0x002fea0003800000 */
.L_x_125:
[----:B------:R-:W-:Y:S05]  /*7070*/  BSYNC B0 ;  /* 0x0000000000007941 */ /* 0x000fea0003800000 */
.L_x_124:
[----:B------:R-:W-:Y:S11]  /*7080*/  ISETP.NE.AND P0, PT, R76, RZ, PT ;  /* 0x000000ff4c00720c */ /* 0x000ff60003f05270 */
[----:B------:R-:W-:Y:S02]  /*7090*/  @!UPT UIADD3 URZ, UPT, UPT, URZ, URZ, URZ ;  /* 0x000000fffffff290 */ /* 0x000fe4000fffe0ff */
[----:B------:R-:W-:Y:S05]  /*70a0*/  @P0 WARPSYNC.ALL ;  /* 0x0000000000000948 */ /* 0x000fea0003800000 */
[----:B------:R3:W4:Y:S04]  /*70b0*/  @P0 LDSM.16.M88.4 R40, [R3+0x400] ;  /* 0x000400000328083b */ /* 0x0007280000000200 */
[----:B------:R3:W2:Y:S02]  /*70c0*/  @P0 LDSM.16.M88.4 R48, [R0+0x400] ;  /* 0x000400000030083b */ /* 0x0006a40000000200 */
.L_x_123:
[----:B------:R-:W-:Y:S05]  /*70d0*/  BSYNC B1 ;  /* 0x0000000000017941 */ /* 0x000fea0003800000 */
.L_x_122:
[----:B-123--:R-:W-:Y:S05]  /*70e0*/  VIADD R0, R34, 0x20 ;  /* 0x0000002022007836 */ /* 0x00efea0000000000 */
[----:B------:R-:W-:Y:S04]  /*70f0*/  SHF.R.U32.HI R0, RZ, 0x15, R0 ;  /* 0x00000015ff007819 */ /* 0x000fe80000011600 */
[----:B------:R-:W-:Y:S11]  /*7100*/  LOP3.LUT P0, RZ, R0, 0x3, R65, 0x48, !PT ;  /* 0x0000000300ff7812 */ /* 0x000ff60007804841 */
[----:B------:R-:W-:Y:S02]  /*7110*/  @!UPT UIADD3 URZ, UPT, UPT, URZ, URZ, URZ ;  /* 0x000000fffffff290 */ /* 0x000fe4000fffe0ff */
[----:B------:R-:W-:Y:S05]  /*7120*/  @!P0 BRA `(.L_x_127) ;  /* 0x0000000000408947 */ /* 0x000fea0003800000 */
[----:B------:R-:W1:Y:S01]  /*7130*/  LDCU.64 UR8, c[0x4][0x70] ;  /* 0x01000e00ff0877ac */ /* 0x000e620008000a00 */
[----:B------:R-:W-:Y:S01]  /*7140*/  MOV R3, 0x0 ;  /* 0x0000000000037802 */ /* 0x000fe20000000f00 */
[----:B------:R-:W-:Y:S02]  /*7150*/  HFMA2 R12, -RZ, RZ, 0, 5.9604644775390625e-08 ;  /* 0x00000001ff0c7431 */ /* 0x000fe400000001ff */
[----:B------:R-:W-:Y:S02]  /*7160*/  IMAD.MOV.U32 R8, RZ, RZ, 0x192 ;  /* 0x00000192ff087424 */ /* 0x000fe400078e00ff */
[----:B------:R-:W-:Y:S01]  /*7170*/  IMAD.MOV.U32 R13, RZ, RZ, RZ ;  /* 0x000000ffff0d7224 */ /* 0x000fe200078e00ff */
[----:B------:R-:W2:Y:S01]  /*7180*/  LDCU.64 UR6, c[0x4][0x78] ;  /* 0x01000f00ff0677ac */ /* 0x000ea20008000a00 */
[----:B------:R-:W3:Y:S01]  /*7190*/  LDC.64 R2, c[0x4][R3] ;  /* 0x0100000003027b82 */ /* 0x000ee20000000a00 */
[----:B------:R-:W5:Y:S01]  /*71a0*/  LDCU.64 UR4, c[0x4][0x10] ;  /* 0x01000200ff0477ac */ /* 0x000f620008000a00 */
[----:B-1----:R-:W-:Y:S01]  /*71b0*/  MOV R5, UR9 ;  /* 0x0000000900057c02 */ /* 0x002fe20008000f00 */
[----:B------:R-:W-:Y:S01]  /*71c0*/  IMAD.U32 R4, RZ, RZ, UR8 ;  /* 0x00000008ff047e24 */ /* 0x000fe2000f8e00ff */
[----:B--2---:R-:W-:Y:S01]  /*71d0*/  MOV R7, UR7 ;  /* 0x0000000700077c02 */ /* 0x004fe20008000f00 */
[----:B------:R-:W-:Y:S01]  /*71e0*/  IMAD.U32 R6, RZ, RZ, UR6 ;  /* 0x00000006ff067e24 */ /* 0x000fe2000f8e00ff */
[----:B-----5:R-:W-:Y:S01]  /*71f0*/  MOV R11, UR5 ;  /* 0x00000005000b7c02 */ /* 0x020fe20008000f00 */
[----:B------:R-:W-:Y:S02]  /*7200*/  IMAD.U32 R10, RZ, RZ, UR4 ;  /* 0x00000004ff0a7e24 */ /* 0x000fe4000f8e00ff */
[----:B------:R-:W-:Y:S07]  /*7210*/  LEPC R20, `(.L_x_127) ;  /* 0x000000001014794e */ /* 0x000fee0000000000 */
[----:B---34-:R-:W-:Y:S05]  /*7220*/  CALL.ABS.NOINC R2 ;  /* 0x0000000002007343 */ /* 0x018fea0003c00000 */
.L_x_127:
[----:B------:R-:W-:Y:S01]  /*7230*/  ISETP.NE.AND P0, PT, R70, RZ, PT ;  /* 0x000000ff4600720c */ /* 0x000fe20003f05270 */
[----:B------:R-:W-:Y:S05]  /*7240*/  WARPSYNC.ALL ;  /* 0x0000000000007948 */ /* 0x000fea0003800000 */
[----:B------:R-:W-:Y:S01]  /*7250*/  R2UR UR4, R34 ;  /* 0x00000000220472ca */ /* 0x000fe200000e0000 */
[--C-:B----4-:R-:W-:Y:S01]  /*7260*/  HADD2.F32 R20, -RZ, R40.reuse.H0_H0 ;  /* 0x20000028ff147230 */ /* 0x110fe20000004100 */
[----:B------:R-:W-:Y:S01]  /*7270*/  R2UR UR5, R44 ;  /* 0x000000002c0572ca */ /* 0x000fe200000e0000 */
[----:B------:R-:W-:Y:S01]  /*7280*/  HADD2.F32 R21, -RZ, R40.H1_H1 ;  /* 0x30000028ff157230 */ /* 0x000fe20000004100 */
[----:B------:R-:W-:Y:S01]  /*7290*/  BSSY.RECONVERGENT B0, `(.L_x_128) ;  /* 0x0000053000007945 */ /* 0x000fe20003800200 */
[--C-:B------:R-:W-:Y:S02]  /*72a0*/  HADD2.F32 R34, -RZ, R41.reuse.H0_H0 ;  /* 0x20000029ff227230 */ /* 0x100fe40000004100 */
[----:B------:R-:W-:Y:S02]  /*72b0*/  HADD2.F32 R36, -RZ, R41.H1_H1 ;  /* 0x30000029ff247230 */ /* 0x000fe40000004100 */
[--C-:B------:R-:W-:Y:S02]  /*72c0*/  HADD2.F32 R37, -RZ, R42.reuse.H0_H0 ;  /* 0x2000002aff257230 */ /* 0x100fe40000004100 */
[----:B------:R-:W-:Y:S02]  /*72d0*/  HADD2.F32 R38, -RZ, R42.H1_H1 ;  /* 0x3000002aff267230 */ /* 0x000fe40000004100 */
[----:B------:R-:W1:Y:S01]  /*72e0*/  LDTM.16dp256bit.x4 R4, tmem[UR4+0x20] ;  /* 0x00002004000479ee */ /* 0x000e620008120000 */
[----:B------:R-:W-:Y:S01]  /*72f0*/  NOP ;  /* 0x0000000000007918 */ /* 0x000fe20000000000 */
[----:B------:R-:W-:Y:S01]  /*7300*/  UIADD3 UR5, UPT, UPT, UR5, 0x220, URZ ;  /* 0x0000022005057890 */ /* 0x000fe2000fffe0ff */
[--C-:B------:R-:W-:Y:S02]  /*7310*/  HADD2.F32 R39, -RZ, R43.reuse.H0_H0 ;  /* 0x2000002bff277230 */ /* 0x100fe40000004100 */
[----:B------:R-:W-:Y:S01]  /*7320*/  HADD2.F32 R40, -RZ, R43.H1_H1 ;  /* 0x3000002bff287230 */ /* 0x000fe20000004100 */
[----:B------:R-:W-:Y:S01]  /*7330*/  UPRMT UR5, UR37, 0x654, UR5 ;  /* 0x0000065425057896 */ /* 0x000fe20008000005 */
[--C-:B------:R-:W-:Y:S02]  /*7340*/  HADD2.F32 R41, -RZ, R48.reuse.H0_H0 ;  /* 0x20000030ff297230 */ /* 0x100fe40000004100 */
[----:B------:R-:W-:Y:S02]  /*7350*/  HADD2.F32 R42, -RZ, R48.H1_H1 ;  /* 0x30000030ff2a7230 */ /* 0x000fe40000004100 */
[--C-:B------:R-:W-:Y:S02]  /*7360*/  HADD2.F32 R43, -RZ, R49.reuse.H0_H0 ;  /* 0x20000031ff2b7230 */ /* 0x100fe40000004100 */
[----:B------:R-:W-:Y:S02]  /*7370*/  HADD2.F32 R44, -RZ, R49.H1_H1 ;  /* 0x30000031ff2c7230 */ /* 0x000fe40000004100 */
[----:B-1----:R-:W-:Y:S01]  /*7380*/  SYNCS.ARRIVE.TRANS64.RED.A1T0 RZ, [UR5], RZ ;  /* 0x000000ffffff79a7 */ /* 0x002fe20008100405 */
[--C-:B------:R-:W-:Y:S02]  /*7390*/  HADD2.F32 R45, -RZ, R50.reuse.H0_H0 ;  /* 0x20000032ff2d7230 */ /* 0x100fe40000004100 */
[----:B------:R-:W-:Y:S02]  /*73a0*/  HADD2.F32 R46, -RZ, R50.H1_H1 ;  /* 0x30000032ff2e7230 */ /* 0x000fe40000004100 */
[--C-:B------:R-:W-:Y:S02]  /*73b0*/  HADD2.F32 R47, -RZ, R51.reuse.H0_H0 ;  /* 0x20000033ff2f7230 */ /* 0x100fe40000004100 */
[----:B------:R-:W-:Y:S02]  /*73c0*/  HADD2.F32 R48, -RZ, R51.H1_H1 ;  /* 0x30000033ff307230 */ /* 0x000fe40000004100 */
[C---:B------:R-:W-:Y:S01]  /*73d0*/  FMUL R4, R33.reuse, R4 ;  /* 0x0000000421047220 */ /* 0x040fe20000400000 */
[C---:B------:R-:W-:Y:S01]  /*73e0*/  FMUL R5, R33.reuse, R5 ;  /* 0x0000000521057220 */ /* 0x040fe20000400000 */
[C---:B------:R-:W-:Y:S01]  /*73f0*/  FMUL R6, R33.reuse, R6 ;  /* 0x0000000621067220 */ /* 0x040fe20000400000 */
[----:B------:R-:W-:Y:S01]  /*7400*/  FMUL R7, R33, R7 ;  /* 0x0000000721077220 */ /* 0x000fe20000400000 */
[C---:B------:R-:W-:Y:S01]  /*7410*/  FFMA R4, R35.reuse, R20, R4 ;  /* 0x0000001423047223 */ /* 0x040fe20000000004 */
[C---:B------:R-:W-:Y:S01]  /*7420*/  FFMA R5, R35.reuse, R21, R5 ;  /* 0x0000001523057223 */ /* 0x040fe20000000005 */
[C---:B------:R-:W-:Y:S01]  /*7430*/  FFMA R6, R35.reuse, R34, R6 ;  /* 0x0000002223067223 */ /* 0x040fe20000000006 */
[----:B------:R-:W-:Y:S01]  /*7440*/  FFMA R7, R35, R36, R7 ;  /* 0x0000002423077223 */ /* 0x000fe20000000007 */
[C---:B------:R-:W-:Y:S01]  /*7450*/  FMUL R8, R33.reuse, R8 ;  /* 0x0000000821087220 */ /* 0x040fe20000400000 */
[----:B------:R-:W-:Y:S01]  /*7460*/  FMUL R9, R33, R9 ;  /* 0x0000000921097220 */ /* 0x000fe20000400000 */
[----:B------:R-:W-:Y:S01]  /*7470*/  F2FP.F16.F32.PACK_AB R4, R5, R4 ;  /* 0x000000040504723e */ /* 0x000fe200000000ff */
[----:B------:R-:W-:Y:S01]  /*7480*/  FMUL R10, R33, R10 ;  /* 0x0000000a210a7220 */ /* 0x000fe20000400000 */
[----:B------:R-:W-:Y:S01]  /*7490*/  F2FP.F16.F32.PACK_AB R5, R7, R6 ;  /* 0x000000060705723e */ /* 0x000fe200000000ff */
[C---:B------:R-:W-:Y:S01]  /*74a0*/  FFMA R8, R35.reuse, R37, R8 ;  /* 0x0000002523087223 */ /* 0x040fe20000000008 */
[----:B------:R-:W-:Y:S01]  /*74b0*/  FFMA R9, R35, R38, R9 ;  /* 0x0000002623097223 */ /* 0x000fe20000000009 */
[C---:B------:R-:W-:Y:S01]  /*74c0*/  FMUL R11, R33.reuse, R11 ;  /* 0x0000000b210b7220 */ /* 0x040fe20000400000 */
[C---:B------:R-:W-:Y:S01]  /*74d0*/  FMUL R0, R33.reuse, R12 ;  /* 0x0000000c21007220 */ /* 0x040fe20000400000 */
[----:B------:R-:W-:Y:S01]  /*74e0*/  FMUL R2, R33, R13 ;  /* 0x0000000d21027220 */ /* 0x000fe20000400000 */
[----:B------:R-:W-:Y:S01]  /*74f0*/  FFMA R10, R35, R39, R10 ;  /* 0x00000027230a7223 */ /* 0x000fe2000000000a */
[----:B------:R-:W-:Y:S01]  /*7500*/  FMUL R3, R33, R14 ;  /* 0x0000000e21037220 */ /* 0x000fe20000400000 */
[----:B------:R-:W-:Y:S01]  /*7510*/  F2FP.F16.F32.PACK_AB R6, R9, R8 ;  /* 0x000000080906723e */ /* 0x000fe200000000ff */
[----:B------:R-:W-:Y:S01]  /*7520*/  FFMA R11, R35, R40, R11 ;  /* 0x00000028230b7223 */ /* 0x000fe2000000000b */
[C---:B------:R-:W-:Y:S01]  /*7530*/  FMUL R15, R33.reuse, R15 ;  /* 0x0000000f210f7220 */ /* 0x040fe20000400000 */
[----:B------:R-:W-:Y:S01]  /*7540*/  FMUL R12, R33, R16 ;  /* 0x00000010210c7220 */ /* 0x000fe20000400000 */
[----:B------:R-:W-:Y:S01]  /*7550*/  FFMA R0, R35, R41, R0 ;  /* 0x0000002923007223 */ /* 0x000fe20000000000 */
[----:B------:R-:W-:Y:S01]  /*7560*/  MOV R8, UR43 ;  /* 0x0000002b00087c02 */ /* 0x000fe20008000f00 */
[----:B------:R-:W-:Y:S01]  /*7570*/  FMUL R13, R33, R17 ;  /* 0x00000011210d7220 */ /* 0x000fe20000400000 */
[----:B------:R-:W-:Y:S01]  /*7580*/  FFMA R2, R35, R42, R2 ;  /* 0x0000002a23027223 */ /* 0x000fe20000000002 */
[----:B------:R-:W-:Y:S01]  /*7590*/  FMUL R14, R33, R18 ;  /* 0x00000012210e7220 */ /* 0x000fe20000400000 */
[C---:B------:R-:W-:Y:S01]  /*75a0*/  FFMA R3, R35.reuse, R43, R3 ;  /* 0x0000002b23037223 */ /* 0x040fe20000000003 */
[----:B------:R-:W-:Y:S01]  /*75b0*/  FFMA R15, R35, R44, R15 ;  /* 0x0000002c230f7223 */ /* 0x000fe2000000000f */
[----:B------:R-:W-:Y:S01]  /*75c0*/  FMUL R19, R33, R19 ;  /* 0x0000001321137220 */ /* 0x000fe20000400000 */
[C---:B------:R-:W-:Y:S01]  /*75d0*/  FFMA R12, R35.reuse, R45, R12 ;  /* 0x0000002d230c7223 */ /* 0x040fe2000000000c */
        /* <DEDUP_REMOVED lines=23> */
[----:B------:R-:W-:Y:S02]  /*7750*/  UIADD3 UR5, UPT, UPT, UR41, 0x20, URZ ;  /* 0x0000002029057890 */ /* 0x000fe4000fffe0ff */
[----:B------:R-:W-:Y:S02]  /*7760*/  UIADD3 UR4, UPT, UPT, UR10, 0x400, URZ ;  /* 0x000004000a047890 */ /* 0x000fe4000fffe0ff */
[----:B------:R-:W-:Y:S01]  /*7770*/  UIADD3.X UR9, UPT, UPT, URZ, UR55, URZ, UP0, !UPT ;  /* 0x00000037ff097290 */ /* 0x000fe200087fe4ff */
[----:B------:R-:W-:Y:S01]  /*7780*/  UMOV UR6, UR42 ;  /* 0x0000002a00067c82 */ /* 0x000fe20008000000 */
[----:B------:R-:W-:Y:S07]  /*7790*/  UMOV UR7, UR36 ;  /* 0x0000002400077c82 */ /* 0x000fee0008000000 */
[----:B------:R2:W-:Y:S02]  /*77a0*/  UTMASTG.3D [UR4], [UR8] ;  /* 0x00000004080073b5 */ /* 0x0005e40008010000 */
[----:B--2---:R0:W-:Y:S02]  /*77b0*/  UTMACMDFLUSH ;  /* 0x00000000000079b7 */ /* 0x0041e40000000000 */
.L_x_129:
[----:B------:R-:W-:Y:S05]  /*77c0*/  BSYNC.RECONVERGENT B0 ;  /* 0x0000000000007941 */ /* 0x000fea0003800200 */
.L_x_128:
[----:B------:R-:W-:Y:S01]  /*77d0*/  UIADD3 UR43, UPT, UPT, UR43, 0x1, URZ ;  /* 0x000000012b2b7890 */ /* 0x000fe2000fffe0ff */
[----:B------:R-:W-:Y:S03]  /*77e0*/  BSSY.RECONVERGENT B0, `(.L_x_130) ;  /* 0x0000008000007945 */ /* 0x000fe60003800200 */
[----:B------:R-:W-:Y:S04]  /*77f0*/  UISETP.NE.AND UP0, UPT, UR43, 0x3, UPT ;  /* 0x000000032b00788c */ /* 0x000fe8000bf05270 */
[----:B------:R-:W-:Y:S02]  /*7800*/  UISETP.EQ.XOR UP1, UPT, UR40, 0x3, !UP0 ;  /* 0x000000032800788c */ /* 0x000fe4000c722a70 */
[----:B------:R-:W-:Y:S02]  /*7810*/  USEL UR56, UR43, URZ, UP0 ;  /* 0x000000ff2b387287 */ /* 0x000fe40008000000 */
[----:B------:R-:W-:Y:S04]  /*7820*/  USEL UR4, URZ, 0x1, !UP1 ;  /* 0x00000001ff047887 */ /* 0x000fe8000c800000 */
[----:B------:R-:W-:Y:S01]  /*7830*/  ULOP3.LUT UR51, UR51, UR4, URZ, 0x3c, !UPT ;  /* 0x0000000433337292 */ /* 0x000fe2000f8e3cff */
[----:B------:R-:W-:Y:S11]  /*7840*/  @P0 BRA `(.L_x_131) ;  /* 0x0000000000040947 */ /* 0x000ff60003800000 */
[----:B------:R-:W-:Y:S04]  /*7850*/  DEPBAR.LE SB0, 0x1 ;  /* 0x000080400000791a */ /* 0x000fe80000000000 */
.L_x_131:
[----:B------:R-:W-:Y:S05]  /*7860*/  BSYNC.RECONVERGENT B0 ;  /* 0x0000000000007941 */ /* 0x000fea0003800200 */
.L_x_130:
[----:B------:R-:W-:Y:S01]  /*7870*/  BAR.SYNC.DEFER_BLOCKING 0x1, 0x80 ;  /* 0x0042000000007b1d */ /* 0x000fe20000010000 */
[----:B------:R-:W-:Y:S01]  /*7880*/  UISETP.NE.AND UP0, UPT, UR50, -0x2, UPT ;  /* 0xfffffffe3200788c */ /* 0x000fe2000bf05270 */
[----:B------:R-:W-:Y:S08]  /*7890*/  IADD3 R31, PT, PT, R31, 0x1, RZ ;  /* 0x000000011f1f7810 */ /* 0x000ff00007ffe0ff */
[----:B------:R-:W-:Y:S05]  /*78a0*/  BRA.U !UP0, `(.L_x_132) ;  /* 0x0000000108287547 */ /* 0x000fea000b800000 */
[----:B------:R-:W-:Y:S01]  /*78b0*/  ISETP.NE.AND P0, PT, R74, RZ, PT ;  /* 0x000000ff4a00720c */ /* 0x000fe20003f05270 */
[----:B------:R-:W-:Y:S01]  /*78c0*/  IMAD.U32 R2, RZ, RZ, UR49 ;  /* 0x00000031ff027e24 */ /* 0x000fe2000f8e00ff */
[----:B------:R-:W-:Y:S01]  /*78d0*/  UIADD3 UR49, UPT, UPT, UR49, 0x1, URZ ;  /* 0x0000000131317890 */ /* 0x000fe2000fffe0ff */
[----:B------:R-:W-:Y:S03]  /*78e0*/  IMAD.U32 R0, RZ, RZ, UR37 ;  /* 0x00000025ff007e24 */ /* 0x000fe6000f8e00ff */
[----:B------:R-:W-:Y:S04]  /*78f0*/  UISETP.NE.AND UP0, UPT, UR49, 0x3, UPT ;  /* 0x000000033100788c */ /* 0x000fe8000bf05270 */
[----:B------:R-:W-:Y:S03]  /*7900*/  USEL UR49, UR49, URZ, UP0 ;  /* 0x000000ff31317287 */ /* 0x000fe60008000000 */
[----:B------:R-:W-:Y:S05]  /*7910*/  @P0 LEA R2, R2, UR48, 0x3 ;  /* 0x0000003002020c11 */ /* 0x000fea000f8e18ff */
[----:B------:R-:W-:Y:S05]  /*7920*/  @P0 VIADD R2, R2, 0x1b8 ;  /* 0x000001b802020836 */ /* 0x000fea0000000000 */
[----:B------:R-:W-:Y:S04]  /*7930*/  @P0 PRMT R0, R0, 0x654, R2 ;  /* 0x0000065400000816 */ /* 0x000fe80000000002 */
[----:B------:R2:W-:Y:S03]  /*7940*/  @P0 SYNCS.ARRIVE.TRANS64.RED.A1T0 RZ, [R0+URZ], RZ ;  /* 0x000000ff00ff09a7 */ /* 0x0005e600081004ff */
.L_x_132:
[----:B------:R-:W-:Y:S01]  /*7950*/  ISETP.NE.AND P2, PT, R71, RZ, PT ;  /* 0x000000ff4700720c */ /* 0x000fe20003f45270 */
[----:B------:R-:W-:Y:S01]  /*7960*/  UIADD3 UR50, UPT, UPT, UR50, 0x2, URZ ;  /* 0x0000000232327890 */ /* 0x000fe2000fffe0ff */
[----:B------:R-:W-:Y:S01]  /*7970*/  ISETP.NE.AND P0, PT, R73, 0x2, PT ;  /* 0x000000024900780c */ /* 0x000fe20003f05270 */
[----:B------:R-:W-:Y:S01]  /*7980*/  IMAD.IADD R20, R29, 0x1, R58 ;  /* 0x000000011d147824 */ /* 0x000fe200078e023a */
[----:B------:R-:W-:Y:S01]  /*7990*/  ISETP.NE.AND P1, PT, R31, 0x4, PT ;  /* 0x000000041f00780c */ /* 0x000fe20003f25270 */
[----:B------:R-:W-:Y:S01]  /*79a0*/  IMAD.IADD R21, R30, 0x1, R59 ;  /* 0x000000011e157824 */ /* 0x000fe200078e023b */
[----:B------:R-:W-:Y:S02]  /*79b0*/  SEL R2, RZ, 0x1, P0 ;  /* 0x00000001ff027807 */ /* 0x000fe40000000000 */
[----:B--2---:R-:W-:Y:S02]  /*79c0*/  SEL R0, RZ, 0x1, P1 ;  /* 0x00000001ff007807 */ /* 0x004fe40000800000 */
[----:B------:R-:W-:Y:S02]  /*79d0*/  LOP3.LUT R67, R67, R2, RZ, 0x3c, !PT ;  /* 0x0000000243437212 */ /* 0x000fe400078e3cff */
[----:B------:R-:W-:Y:S02]  /*79e0*/  LOP3.LUT R68, R68, R0, RZ, 0x3c, !PT ;  /* 0x0000000044447212 */ /* 0x000fe400078e3cff */
[----:B------:R-:W-:Y:S02]  /*79f0*/  @P2 R2UR UR36, R66 ;  /* 0x00000000422422ca */ /* 0x000fe400000e0000 */
[----:B------:R-:W-:Y:S02]  /*7a00*/  SEL R73, R73, RZ, P0 ;  /* 0x000000ff49497207 */ /* 0x000fe40000000000 */
[----:B------:R-:W-:Y:S01]  /*7a10*/  SEL R31, R31, RZ, P1 ;  /* 0x000000ff1f1f7207 */ /* 0x000fe20000800000 */
[----:B------:R-:W-:Y:S10]  /*7a20*/  @P2 BRA `(.L_x_133) ;  /* 0xffffffdc00e02947 */ /* 0x000ff4000383ffff */
[----:B------:R-:W-:-:S09]  /*7a30*/  UISETP.NE.AND UP0, UPT, UR53, URZ, UPT ;  /* 0x000000ff3500728c */ /* 0x000fd2000bf05270 */
[----:B------:R-:W-:Y:S05]  /*7a40*/  BRA.U !UP0, `(.L_x_134) ;  /* 0x0000000108487547 */ /* 0x000fea000b800000 */
[----:B------:R-:W2:Y:S02]  /*7a50*/  LDCU.64 UR4, c[0x0][0x890] ;  /* 0x00011200ff0477ac */ /* 0x000ea40008000a00 */
[----:B--2---:R-:W-:-:S04]  /*7a60*/  UISETP.NE.U32.AND UP0, UPT, UR4, URZ, UPT ;  /* 0x000000ff0400728c */ /* 0x004fc8000bf05070 */
[----:B------:R-:W-:-:S09]  /*7a70*/  UISETP.NE.AND.EX UP0, UPT, UR5, URZ, UPT, UP0 ;  /* 0x000000ff0500728c */ /* 0x000fd2000bf05300 */
[----:B------:R-:W-:Y:S05]  /*7a80*/  BRA.U UP0, `(.L_x_135) ;  /* 0x00000001000c7547 */ /* 0x000fea000b800000 */
[----:B------:R-:W-:-:S13]  /*7a90*/  FSETP.NEU.AND P0, PT, R35, RZ, PT ;  /* 0x000000ff2300720b */ /* 0x000fda0003f0d000 */
[----:B------:R-:W-:Y:S05]  /*7aa0*/  @!P0 EXIT ;  /* 0x000000000000894d */ /* 0x000fea0003800000 */
[----:B------:R-:W-:Y:S05]  /*7ab0*/  BRA `(.L_x_134) ;  /* 0x00000000002c7947 */ /* 0x000fea0003800000 */
.L_x_135:
[----:B------:R-:W-:Y:S01]  /*7ac0*/  ISETP.NE.AND P0, PT, R72, RZ, PT ;  /* 0x000000ff4800720c */ /* 0x000fe20003f05270 */
[----:B------:R-:W-:-:S12]  /*7ad0*/  BSSY.RECONVERGENT B0, `(.L_x_134) ;  /* 0x0000009000007945 */ /* 0x000fd80003800200 */
[----:B------:R-:W-:Y:S05]  /*7ae0*/  @P0 BRA `(.L_x_136) ;  /* 0x0000000000140947 */ /* 0x000fea0003800000 */
[----:B------:R-:W2:Y:S02]  /*7af0*/  LDCU.64 UR4, c[0x0][0x888] ;  /* 0x00011100ff0477ac */ /* 0x000ea40008000a00 */
[----:B--2---:R-:W-:-:S04]  /*7b00*/  ISETP.NE.U32.AND P0, PT, RZ, UR4, PT ;  /* 0x00000004ff007c0c */ /* 0x004fc8000bf05070 */
[----:B------:R-:W-:-:S13]  /*7b10*/  ISETP.NE.AND.EX P0, PT, RZ, UR5, PT, P0 ;  /* 0x00000005ff007c0c */ /* 0x000fda000bf05300 */
[----:B------:R-:W-:Y:S05]  /*7b20*/  @!P0 EXIT ;  /* 0x000000000000894d */ /* 0x000fea0003800000 */
[----:B------:R-:W-:Y:S05]  /*7b30*/  BRA `(.L_x_137) ;  /* 0x0000000000087947 */ /* 0x000fea0003800000 */
.L_x_136:
[----:B------:R-:W-:-:S13]  /*7b40*/  FSETP.NEU.AND P0, PT, R35, RZ, PT ;  /* 0x000000ff2300720b */ /* 0x000fda0003f0d000 */
[----:B------:R-:W-:Y:S05]  /*7b50*/  @!P0 EXIT ;  /* 0x000000000000894d */ /* 0x000fea0003800000 */
.L_x_137:
[----:B------:R-:W-:Y:S05]  /*7b60*/  BSYNC.RECONVERGENT B0 ;  /* 0x0000000000007941 */ /* 0x000fea0003800200 */
.L_x_134:
[----:B------:R-:W-:Y:S01]  /*7b70*/  ULEA UR4, UR49, UR48, 0x3 ;  /* 0x0000003031047291 */ /* 0x000fe2000f8e18ff */
[----:B------:R-:W-:-:S04]  /*7b80*/  DEPBAR.LE SB0, 0x0 ;  /* 0x000080000000791a */ /* 0x000fc80000000000 */
[----:B------:R-:W-:-:S04]  /*7b90*/  UIADD3 UR4, UPT, UPT, UR4, 0x1b8, URZ ;  /* 0x000001b804047890 */ /* 0x000fc8000fffe0ff */
[----:B------:R-:W-:-:S09]  /*7ba0*/  UPRMT UR4, UR37, 0x654, UR4 ;  /* 0x0000065425047896 */ /* 0x000fd20008000004 */
[----:B------:R-:W-:Y:S01]  /*7bb0*/  SYNCS.ARRIVE.TRANS64.RED.A1T0 RZ, [UR4], RZ ;  /* 0x000000ffffff79a7 */ /* 0x000fe20008100404 */
[----:B------:R-:W-:Y:S05]  /*7bc0*/  EXIT ;  /* 0x000000000000794d */ /* 0x000fea0003800000 */
.L_x_20:
[----:B--2---:R2:W1:Y:S02]  /*7bd0*/  SYNCS.PHASECHK.TRANS64.TRYWAIT P0, [R2+URZ+0x250], R3 ;  /* 0x00025003020075a7 */ /* 0x00446400080011ff */
[----:B-1----:R-:W-:Y:S05]  /*7be0*/  @!P0 NANOSLEEP.SYNCS 0x989680 ;  /* 0x009896800000895d */ /* 0x002fea0003900000 */
[----:B------:R-:W1:Y:S02]  /*7bf0*/  @!P0 SYNCS.PHASECHK.TRANS64 P0, [R2+URZ+0x250], R3 ;  /* 0x00025003020085a7 */ /* 0x000e6400080010ff */
[----:B-1----:R-:W-:Y:S05]  /*7c00*/  @!P0 BRA `(.L_x_20) ;  /* 0xfffffffc00f08947 */ /* 0x002fea000383ffff */
[----:B------:R-:W-:Y:S05]  /*7c10*/  BRA `(.L_x_138) ;  /* 0xffffff9c00247947 */ /* 0x000fea000383ffff */
.L_x_23:
[----:B-1----:R-:W-:-:S07]  /*7c20*/  MOV R2, UR33 ;  /* 0x0000002100027c02 */ /* 0x002fce0008000f00 */
.L_x_139:
[----:B-1----:R1:W2:Y:S02]  /*7c30*/  SYNCS.PHASECHK.TRANS64.TRYWAIT P0, [R2+URZ+0xd0], R4 ;  /* 0x0000d004020075a7 */ /* 0x0022a400080011ff */
[----:B--2---:R-:W-:Y:S05]  /*7c40*/  @!P0 NANOSLEEP.SYNCS 0x989680 ;  /* 0x009896800000895d */ /* 0x004fea0003900000 */
[----:B------:R-:W2:Y:S02]  /*7c50*/  @!P0 SYNCS.PHASECHK.TRANS64 P0, [R2+URZ+0xd0], R4 ;  /* 0x0000d004020085a7 */ /* 0x000ea400080010ff */
[----:B--2---:R-:W-:Y:S05]  /*7c60*/  @!P0 BRA `(.L_x_139) ;  /* 0xfffffffc00f08947 */ /* 0x004fea000383ffff */
[----:B------:R-:W-:Y:S05]  /*7c70*/  BRA `(.L_x_22) ;  /* 0xffffff9c00747947 */ /* 0x000fea000383ffff */
.L_x_29:
[----:B-1----:R-:W-:-:S07]  /*7c80*/  MOV R2, UR17 ;  /* 0x0000001100027c02 */ /* 0x002fce0008000f00 */
.L_x_140:
[----:B-1----:R1:W2:Y:S02]  /*7c90*/  SYNCS.PHASECHK.TRANS64.TRYWAIT P0, [R2+URZ+0xd0], R4 ;  /* 0x0000d004020075a7 */ /* 0x0022a400080011ff */
[----:B--2---:R-:W-:Y:S05]  /*7ca0*/  @!P0 NANOSLEEP.SYNCS 0x989680 ;  /* 0x009896800000895d */ /* 0x004fea0003900000 */
[----:B------:R-:W2:Y:S02]  /*7cb0*/  @!P0 SYNCS.PHASECHK.TRANS64 P0, [R2+URZ+0xd0], R4 ;  /* 0x0000d004020085a7 */ /* 0x000ea400080010ff */
[----:B--2---:R-:W-:Y:S05]  /*7cc0*/  @!P0 BRA `(.L_x_140) ;  /* 0xfffffffc00f08947 */ /* 0x004fea000383ffff */
[----:B------:R-:W-:Y:S05]  /*7cd0*/  BRA `(.L_x_28) ;  /* 0xffffffa000187947 */ /* 0x000fea000383ffff */
.L_x_33:
[----:B-1----:R1:W2:Y:S02]  /*7ce0*/  SYNCS.PHASECHK.TRANS64.TRYWAIT P0, [R2+URZ+0x1e0], R3 ;  /* 0x0001e003020075a7 */ /* 0x0022a400080011ff */
[----:B--2---:R-:W-:Y:S05]  /*7cf0*/  @!P0 NANOSLEEP.SYNCS 0x989680 ;  /* 0x009896800000895d */ /* 0x004fea0003900000 */
[----:B------:R-:W2:Y:S02]  /*7d00*/  @!P0 SYNCS.PHASECHK.TRANS64 P0, [R2+URZ+0x1e0], R3 ;  /* 0x0001e003020085a7 */ /* 0x000ea400080010ff */
[----:B--2---:R-:W-:Y:S05]  /*7d10*/  @!P0 BRA `(.L_x_33) ;  /* 0xfffffffc00f08947 */ /* 0x004fea000383ffff */
[----:B------:R-:W-:Y:S05]  /*7d20*/  BRA `(.L_x_141) ;  /* 0xffffffa000a47947 */ /* 0x000fea000383ffff */
.L_x_37:
[----:B----4-:R-:W-:-:S07]  /*7d30*/  MOV R0, UR5 ;  /* 0x0000000500007c02 */ /* 0x010fce0008000f00 */
.L_x_142:
[----:B-1----:R1:W2:Y:S02]  /*7d40*/  SYNCS.PHASECHK.TRANS64.TRYWAIT P0, [R0+URZ], R2 ;  /* 0x00000002000075a7 */ /* 0x0022a400080011ff */
[----:B--2---:R-:W-:Y:S05]  /*7d50*/  @!P0 NANOSLEEP.SYNCS 0x989680 ;  /* 0x009896800000895d */ /* 0x004fea0003900000 */
[----:B------:R-:W2:Y:S02]  /*7d60*/  @!P0 SYNCS.PHASECHK.TRANS64 P0, [R0+URZ], R2 ;  /* 0x00000002000085a7 */ /* 0x000ea400080010ff */
[----:B--2---:R-:W-:Y:S05]  /*7d70*/  @!P0 BRA `(.L_x_142) ;  /* 0xfffffffc00f08947 */ /* 0x004fea000383ffff */
[----:B------:R-:W-:Y:S05]  /*7d80*/  BRA `(.L_x_143) ;  /* 0xffffffa800147947 */ /* 0x000fea000383ffff */
.L_x_38:
[----:B----4-:R-:W-:-:S07]  /*7d90*/  MOV R0, UR5 ;  /* 0x0000000500007c02 */ /* 0x010fce0008000f00 */
.L_x_144:
[----:B-1----:R1:W2:Y:S02]  /*7da0*/  SYNCS.PHASECHK.TRANS64.TRYWAIT P0, [R0+URZ], R3 ;  /* 0x00000003000075a7 */ /* 0x0022a400080011ff */
[----:B--2---:R-:W-:Y:S05]  /*7db0*/  @!P0 NANOSLEEP.SYNCS 0x989680 ;  /* 0x009896800000895d */ /* 0x004fea0003900000 */
[----:B------:R-:W2:Y:S02]  /*7dc0*/  @!P0 SYNCS.PHASECHK.TRANS64 P0, [R0+URZ], R3 ;  /* 0x00000003000085a7 */ /* 0x000ea400080010ff */
[----:B--2---:R-:W-:Y:S05]  /*7dd0*/  @!P0 BRA `(.L_x_144) ;  /* 0xfffffffc00f08947 */ /* 0x004fea000383ffff */
[----:B------:R-:W-:Y:S05]  /*7de0*/  BRA `(.L_x_145) ;  /* 0xffffffa800207947 */ /* 0x000fea000383ffff */
.L_x_39:
[----:B----4-:R-:W-:-:S07]  /*7df0*/  MOV R0, UR5 ;  /* 0x0000000500007c02 */ /* 0x010fce0008000f00 */
.L_x_146:
[----:B-1----:R1:W2:Y:S02]  /*7e00*/  SYNCS.PHASECHK.TRANS64.TRYWAIT P0, [R0+URZ], R3 ;  /* 0x00000003000075a7 */ /* 0x0022a400080011ff */
[----:B--2---:R-:W-:Y:S05]  /*7e10*/  @!P0 NANOSLEEP.SYNCS 0x989680 ;  /* 0x009896800000895d */ /* 0x004fea0003900000 */
[----:B------:R-:W2:Y:S02]  /*7e20*/  @!P0 SYNCS.PHASECHK.TRANS64 P0, [R0+URZ], R3 ;  /* 0x00000003000085a7 */ /* 0x000ea400080010ff */
[----:B--2---:R-:W-:Y:S05]  /*7e30*/  @!P0 BRA `(.L_x_146) ;  /* 0xfffffffc00f08947 */ /* 0x004fea000383ffff */
[----:B------:R-:W-:Y:S05]  /*7e40*/  BRA `(.L_x_147) ;  /* 0xffffffa8002c7947 */ /* 0x000fea000383ffff */
.L_x_40:
[----:B----4-:R-:W-:-:S07]  /*7e50*/  MOV R0, UR5 ;  /* 0x0000000500007c02 */ /* 0x010fce0008000f00 */
.L_x_148:
[----:B-1----:R1:W2:Y:S02]  /*7e60*/  SYNCS.PHASECHK.TRANS64.TRYWAIT P0, [R0+URZ], R3 ;  /* 0x00000003000075a7 */ /* 0x0022a400080011ff */
[----:B--2---:R-:W-:Y:S05]  /*7e70*/  @!P0 NANOSLEEP.SYNCS 0x989680 ;  /* 0x009896800000895d */ /* 0x004fea0003900000 */
[----:B------:R-:W2:Y:S02]  /*7e80*/  @!P0 SYNCS.PHASECHK.TRANS64 P0, [R0+URZ], R3 ;  /* 0x00000003000085a7 */ /* 0x000ea400080010ff */
[----:B--2---:R-:W-:Y:S05]  /*7e90*/  @!P0 BRA `(.L_x_148) ;  /* 0xfffffffc00f08947 */ /* 0x004fea000383ffff */
[----:B------:R-:W-:Y:S05]  /*7ea0*/  BRA `(.L_x_149) ;  /* 0xffffffa800387947 */ /* 0x000fea000383ffff */
.L_x_41:
[----:B----4-:R-:W-:-:S07]  /*7eb0*/  MOV R0, UR5 ;  /* 0x0000000500007c02 */ /* 0x010fce0008000f00 */
.L_x_150:
[----:B-1----:R1:W2:Y:S02]  /*7ec0*/  SYNCS.PHASECHK.TRANS64.TRYWAIT P0, [R0+URZ], R3 ;  /* 0x00000003000075a7 */ /* 0x0022a400080011ff */
[----:B--2---:R-:W-:Y:S05]  /*7ed0*/  @!P0 NANOSLEEP.SYNCS 0x989680 ;  /* 0x009896800000895d */ /* 0x004fea0003900000 */
[----:B------:R-:W2:Y:S02]  /*7ee0*/  @!P0 SYNCS.PHASECHK.TRANS64 P0, [R0+URZ], R3 ;  /* 0x00000003000085a7 */ /* 0x000ea400080010ff */
[----:B--2---:R-:W-:Y:S05]  /*7ef0*/  @!P0 BRA `(.L_x_150) ;  /* 0xfffffffc00f08947 */ /* 0x004fea000383ffff */
[----:B------:R-:W-:Y:S05]  /*7f00*/  BRA `(.L_x_151) ;  /* 0xffffffa800447947 */ /* 0x000fea000383ffff */
.L_x_42:
[----:B----4-:R-:W-:-:S07]  /*7f10*/  MOV R0, UR5 ;  /* 0x0000000500007c02 */ /* 0x010fce0008000f00 */
.L_x_152:
[----:B-1----:R1:W2:Y:S02]  /*7f20*/  SYNCS.PHASECHK.TRANS64.TRYWAIT P0, [R0+URZ], R3 ;  /* 0x00000003000075a7 */ /* 0x0022a400080011ff */
[----:B--2---:R-:W-:Y:S05]  /*7f30*/  @!P0 NANOSLEEP.SYNCS 0x989680 ;  /* 0x009896800000895d */ /* 0x004fea0003900000 */
[----:B------:R-:W2:Y:S02]  /*7f40*/  @!P0 SYNCS.PHASECHK.TRANS64 P0, [R0+URZ], R3 ;  /* 0x00000003000085a7 */ /* 0x000ea400080010ff */
[----:B--2---:R-:W-:Y:S05]  /*7f50*/  @!P0 BRA `(.L_x_152) ;  /* 0xfffffffc00f08947 */ /* 0x004fea000383ffff */
[----:B------:R-:W-:Y:S05]  /*7f60*/  BRA `(.L_x_153) ;  /* 0xffffffa800507947 */ /* 0x000fea000383ffff */
.L_x_43:
[----:B----4-:R-:W-:-:S07]  /*7f70*/  MOV R0, UR5 ;  /* 0x0000000500007c02 */ /* 0x010fce0008000f00 */
.L_x_154:
[----:B-1----:R1:W2:Y:S02]  /*7f80*/  SYNCS.PHASECHK.TRANS64.TRYWAIT P0, [R0+URZ], R3 ;  /* 0x00000003000075a7 */ /* 0x0022a400080011ff */
[----:B--2---:R-:W-:Y:S05]  /*7f90*/  @!P0 NANOSLEEP.SYNCS 0x989680 ;  /* 0x009896800000895d */ /* 0x004fea0003900000 */
[----:B------:R-:W2:Y:S02]  /*7fa0*/  @!P0 SYNCS.PHASECHK.TRANS64 P0, [R0+URZ], R3 ;  /* 0x00000003000085a7 */ /* 0x000ea400080010ff */
[----:B--2---:R-:W-:Y:S05]  /*7fb0*/  @!P0 BRA `(.L_x_154) ;  /* 0xfffffffc00f08947 */ /* 0x004fea000383ffff */
[----:B------:R-:W-:Y:S05]  /*7fc0*/  BRA `(.L_x_155) ;  /* 0xffffffa8005c7947 */ /* 0x000fea000383ffff */
.L_x_44:
[----:B----4-:R-:W-:-:S07]  /*7fd0*/  MOV R0, UR5 ;  /* 0x0000000500007c02 */ /* 0x010fce0008000f00 */
.L_x_156:
[----:B-1----:R1:W2:Y:S02]  /*7fe0*/  SYNCS.PHASECHK.TRANS64.TRYWAIT P0, [R0+URZ], R3 ;  /* 0x00000003000075a7 */ /* 0x0022a400080011ff */
[----:B--2---:R-:W-:Y:S05]  /*7ff0*/  @!P0 NANOSLEEP.SYNCS 0x989680 ;  /* 0x009896800000895d */ /* 0x004fea0003900000 */
[----:B------:R-:W2:Y:S02]  /*8000*/  @!P0 SYNCS.PHASECHK.TRANS64 P0, [R0+URZ], R3 ;  /* 0x00000003000085a7 */ /* 0x000ea400080010ff */
[----:B--2---:R-:W-:Y:S05]  /*8010*/  @!P0 BRA `(.L_x_156) ;  /* 0xfffffffc00f08947 */ /* 0x004fea000383ffff */
[----:B------:R-:W-:Y:S05]  /*8020*/  BRA `(.L_x_157) ;  /* 0xffffffa800687947 */ /* 0x000fea000383ffff */
.L_x_45:
[----:B----4-:R-:W-:-:S07]  /*8030*/  MOV R0, UR5 ;  /* 0x0000000500007c02 */ /* 0x010fce0008000f00 */
.L_x_158:
[----:B-1----:R1:W2:Y:S02]  /*8040*/  SYNCS.PHASECHK.TRANS64.TRYWAIT P0, [R0+URZ], R3 ;  /* 0x00000003000075a7 */ /* 0x0022a400080011ff */
[----:B--2---:R-:W-:Y:S05]  /*8050*/  @!P0 NANOSLEEP.SYNCS 0x989680 ;  /* 0x009896800000895d */ /* 0x004fea0003900000 */
[----:B------:R-:W2:Y:S02]  /*8060*/  @!P0 SYNCS.PHASECHK.TRANS64 P0, [R0+URZ], R3 ;  /* 0x00000003000085a7 */ /* 0x000ea400080010ff */
[----:B--2---:R-:W-:Y:S05]  /*8070*/  @!P0 BRA `(.L_x_158) ;  /* 0xfffffffc00f08947 */ /* 0x004fea000383ffff */
[----:B------:R-:W-:Y:S05]  /*8080*/  BRA `(.L_x_159) ;  /* 0xffffffa800747947 */ /* 0x000fea000383ffff */
.L_x_46:
[----:B----4-:R-:W-:-:S07]  /*8090*/  MOV R0, UR5 ;  /* 0x0000000500007c02 */ /* 0x010fce0008000f00 */
.L_x_160:
[----:B-1----:R1:W2:Y:S02]  /*80a0*/  SYNCS.PHASECHK.TRANS64.TRYWAIT P0, [R0+URZ], R3 ;  /* 0x00000003000075a7 */ /* 0x0022a400080011ff */
[----:B--2---:R-:W-:Y:S05]  /*80b0*/  @!P0 NANOSLEEP.SYNCS 0x989680 ;  /* 0x009896800000895d */ /* 0x004fea0003900000 */
[----:B------:R-:W2:Y:S02]  /*80c0*/  @!P0 SYNCS.PHASECHK.TRANS64 P0, [R0+URZ], R3 ;  /* 0x00000003000085a7 */ /* 0x000ea400080010ff */
[----:B--2---:R-:W-:Y:S05]  /*80d0*/  @!P0 BRA `(.L_x_160) ;  /* 0xfffffffc00f08947 */ /* 0x004fea000383ffff */
[----:B------:R-:W-:Y:S05]  /*80e0*/  BRA `(.L_x_161) ;  /* 0xffffffa800807947 */ /* 0x000fea000383ffff */
.L_x_47:
[----:B----4-:R-:W-:-:S07]  /*80f0*/  MOV R0, UR5 ;  /* 0x0000000500007c02 */ /* 0x010fce0008000f00 */
.L_x_162:
[----:B-1----:R1:W2:Y:S02]  /*8100*/  SYNCS.PHASECHK.TRANS64.TRYWAIT P0, [R0+URZ], R3 ;  /* 0x00000003000075a7 */ /* 0x0022a400080011ff */
[----:B--2---:R-:W-:Y:S05]  /*8110*/  @!P0 NANOSLEEP.SYNCS 0x989680 ;  /* 0x009896800000895d */ /* 0x004fea0003900000 */
[----:B------:R-:W2:Y:S02]  /*8120*/  @!P0 SYNCS.PHASECHK.TRANS64 P0, [R0+URZ], R3 ;  /* 0x00000003000085a7 */ /* 0x000ea400080010ff */
[----:B--2---:R-:W-:Y:S05]  /*8130*/  @!P0 BRA `(.L_x_162) ;  /* 0xfffffffc00f08947 */ /* 0x004fea000383ffff */
[----:B------:R-:W-:Y:S05]  /*8140*/  BRA `(.L_x_163) ;  /* 0xffffffa8008c7947 */ /* 0x000fea000383ffff */
.L_x_48:
[----:B----4-:R-:W-:-:S07]  /*8150*/  MOV R0, UR5 ;  /* 0x0000000500007c02 */ /* 0x010fce0008000f00 */
.L_x_164:
[----:B-1----:R1:W2:Y:S02]  /*8160*/  SYNCS.PHASECHK.TRANS64.TRYWAIT P0, [R0+URZ], R3 ;  /* 0x00000003000075a7 */ /* 0x0022a400080011ff */
[----:B--2---:R-:W-:Y:S05]  /*8170*/  @!P0 NANOSLEEP.SYNCS 0x989680 ;  /* 0x009896800000895d */ /* 0x004fea0003900000 */
[----:B------:R-:W2:Y:S02]  /*8180*/  @!P0 SYNCS.PHASECHK.TRANS64 P0, [R0+URZ], R3 ;  /* 0x00000003000085a7 */ /* 0x000ea400080010ff */
[----:B--2---:R-:W-:Y:S05]  /*8190*/  @!P0 BRA `(.L_x_164) ;  /* 0xfffffffc00f08947 */ /* 0x004fea000383ffff */
[----:B------:R-:W-:Y:S05]  /*81a0*/  BRA `(.L_x_165) ;  /* 0xffffffa800987947 */ /* 0x000fea000383ffff */
.L_x_49:
[----:B----4-:R-:W-:-:S07]  /*81b0*/  MOV R0, UR5 ;  /* 0x0000000500007c02 */ /* 0x010fce0008000f00 */
.L_x_166:
[----:B-1----:R1:W2:Y:S02]  /*81c0*/  SYNCS.PHASECHK.TRANS64.TRYWAIT P0, [R0+URZ], R3 ;  /* 0x00000003000075a7 */ /* 0x0022a400080011ff */
[----:B--2---:R-:W-:Y:S05]  /*81d0*/  @!P0 NANOSLEEP.SYNCS 0x989680 ;  /* 0x009896800000895d */ /* 0x004fea0003900000 */
[----:B------:R-:W2:Y:S02]  /*81e0*/  @!P0 SYNCS.PHASECHK.TRANS64 P0, [R0+URZ], R3 ;  /* 0x00000003000085a7 */ /* 0x000ea400080010ff */
[----:B--2---:R-:W-:Y:S05]  /*81f0*/  @!P0 BRA `(.L_x_166) ;  /* 0xfffffffc00f08947 */ /* 0x004fea000383ffff */
[----:B------:R-:W-:Y:S05]  /*8200*/  BRA `(.L_x_167) ;  /* 0xffffffa800a47947 */ /* 0x000fea000383ffff */
.L_x_50:
[----:B----4-:R-:W-:-:S07]  /*8210*/  MOV R0, UR5 ;  /* 0x0000000500007c02 */ /* 0x010fce0008000f00 */
.L_x_168:
[----:B-1----:R1:W2:Y:S02]  /*8220*/  SYNCS.PHASECHK.TRANS64.TRYWAIT P0, [R0+URZ], R3 ;  /* 0x00000003000075a7 */ /* 0x0022a400080011ff */
[----:B--2---:R-:W-:Y:S05]  /*8230*/  @!P0 NANOSLEEP.SYNCS 0x989680 ;  /* 0x009896800000895d */ /* 0x004fea0003900000 */
[----:B------:R-:W2:Y:S02]  /*8240*/  @!P0 SYNCS.PHASECHK.TRANS64 P0, [R0+URZ], R3 ;  /* 0x00000003000085a7 */ /* 0x000ea400080010ff */
[----:B--2---:R-:W-:Y:S05]  /*8250*/  @!P0 BRA `(.L_x_168) ;  /* 0xfffffffc00f08947 */ /* 0x004fea000383ffff */
[----:B------:R-:W-:Y:S05]  /*8260*/  BRA `(.L_x_169) ;  /* 0xffffffa800b07947 */ /* 0x000fea000383ffff */
.L_x_51:
[----:B----4-:R-:W-:-:S07]  /*8270*/  MOV R0, UR5 ;  /* 0x0000000500007c02 */ /* 0x010fce0008000f00 */
.L_x_170:
[----:B-1----:R1:W2:Y:S02]  /*8280*/  SYNCS.PHASECHK.TRANS64.TRYWAIT P0, [R0+URZ], R3 ;  /* 0x00000003000075a7 */ /* 0x0022a400080011ff */
[----:B--2---:R-:W-:Y:S05]  /*8290*/  @!P0 NANOSLEEP.SYNCS 0x989680 ;  /* 0x009896800000895d */ /* 0x004fea0003900000 */
[----:B------:R-:W2:Y:S02]  /*82a0*/  @!P0 SYNCS.PHASECHK.TRANS64 P0, [R0+URZ], R3 ;  /* 0x00000003000085a7 */ /* 0x000ea400080010ff */
[----:B--2---:R-:W-:Y:S05]  /*82b0*/  @!P0 BRA `(.L_x_170) ;  /* 0xfffffffc00f08947 */ /* 0x004fea000383ffff */
[----:B------:R-:W-:Y:S05]  /*82c0*/  BRA `(.L_x_171) ;  /* 0xffffffa800bc7947 */ /* 0x000fea000383ffff */
.L_x_52:
[----:B----4-:R-:W-:-:S07]  /*82d0*/  MOV R0, UR5 ;  /* 0x0000000500007c02 */ /* 0x010fce0008000f00 */
.L_x_172:
[----:B-1----:R1:W2:Y:S02]  /*82e0*/  SYNCS.PHASECHK.TRANS64.TRYWAIT P0, [R0+URZ], R3 ;  /* 0x00000003000075a7 */ /* 0x0022a400080011ff */
[----:B--2---:R-:W-:Y:S05]  /*82f0*/  @!P0 NANOSLEEP.SYNCS 0x989680 ;  /* 0x009896800000895d */ /* 0x004fea0003900000 */
[----:B------:R-:W2:Y:S02]  /*8300*/  @!P0 SYNCS.PHASECHK.TRANS64 P0, [R0+URZ], R3 ;  /* 0x00000003000085a7 */ /* 0x000ea400080010ff */
[----:B--2---:R-:W-:Y:S05]  /*8310*/  @!P0 BRA `(.L_x_172) ;  /* 0xfffffffc00f08947 */ /* 0x004fea000383ffff */
[----:B------:R-:W-:Y:S05]  /*8320*/  BRA `(.L_x_173) ;  /* 0xffffffa800c87947 */ /* 0x000fea000383ffff */
.L_x_53:
[----:B----4-:R-:W-:-:S07]  /*8330*/  MOV R0, UR5 ;  /* 0x0000000500007c02 */ /* 0x010fce0008000f00 */
.L_x_174:
[----:B-1----:R1:W2:Y:S02]  /*8340*/  SYNCS.PHASECHK.TRANS64.TRYWAIT P0, [R0+URZ], R3 ;  /* 0x00000003000075a7 */ /* 0x0022a400080011ff */
[----:B--2---:R-:W-:Y:S05]  /*8350*/  @!P0 NANOSLEEP.SYNCS 0x989680 ;  /* 0x009896800000895d */ /* 0x004fea0003900000 */
[----:B------:R-:W2:Y:S02]  /*8360*/  @!P0 SYNCS.PHASECHK.TRANS64 P0, [R0+URZ], R3 ;  /* 0x00000003000085a7 */ /* 0x000ea400080010ff */
[----:B--2---:R-:W-:Y:S05]  /*8370*/  @!P0 BRA `(.L_x_174) ;  /* 0xfffffffc00f08947 */ /* 0x004fea000383ffff */
[----:B------:R-:W-:Y:S05]  /*8380*/  BRA `(.L_x_175) ;  /* 0xffffffa800d47947 */ /* 0x000fea000383ffff */
.L_x_54:
[----:B----4-:R-:W-:-:S07]  /*8390*/  MOV R0, UR5 ;  /* 0x0000000500007c02 */ /* 0x010fce0008000f00 */
.L_x_176:
[----:B-1----:R1:W2:Y:S02]  /*83a0*/  SYNCS.PHASECHK.TRANS64.TRYWAIT P0, [R0+URZ], R3 ;  /* 0x00000003000075a7 */ /* 0x0022a400080011ff */
[----:B--2---:R-:W-:Y:S05]  /*83b0*/  @!P0 NANOSLEEP.SYNCS 0x989680 ;  /* 0x009896800000895d */ /* 0x004fea0003900000 */
[----:B------:R-:W2:Y:S02]  /*83c0*/  @!P0 SYNCS.PHASECHK.TRANS64 P0, [R0+URZ], R3 ;  /* 0x00000003000085a7 */ /* 0x000ea400080010ff */
[----:B--2---:R-:W-:Y:S05]  /*83d0*/  @!P0 BRA `(.L_x_176) ;  /* 0xfffffffc00f08947 */ /* 0x004fea000383ffff */
[----:B------:R-:W-:Y:S05]  /*83e0*/  BRA `(.L_x_177) ;  /* 0xffffffa800e07947 */ /* 0x000fea000383ffff */
.L_x_55:
[----:B----4-:R-:W-:-:S07]  /*83f0*/  MOV R0, UR5 ;  /* 0x0000000500007c02 */ /* 0x010fce0008000f00 */
.L_x_178:
[----:B-1----:R1:W2:Y:S02]  /*8400*/  SYNCS.PHASECHK.TRANS64.TRYWAIT P0, [R0+URZ], R3 ;  /* 0x00000003000075a7 */ /* 0x0022a400080011ff */
[----:B--2---:R-:W-:Y:S05]  /*8410*/  @!P0 NANOSLEEP.SYNCS 0x989680 ;  /* 0x009896800000895d */ /* 0x004fea0003900000 */
[----:B------:R-:W2:Y:S02]  /*8420*/  @!P0 SYNCS.PHASECHK.TRANS64 P0, [R0+URZ], R3 ;  /* 0x00000003000085a7 */ /* 0x000ea400080010ff */
[----:B--2---:R-:W-:Y:S05]  /*8430*/  @!P0 BRA `(.L_x_178) ;  /* 0xfffffffc00f08947 */ /* 0x004fea000383ffff */
[----:B------:R-:W-:Y:S05]  /*8440*/  BRA `(.L_x_179) ;  /* 0xffffffa800ec7947 */ /* 0x000fea000383ffff */
.L_x_56:
[----:B----4-:R-:W-:-:S07]  /*8450*/  MOV R0, UR5 ;  /* 0x0000000500007c02 */ /* 0x010fce0008000f00 */
.L_x_180:
[----:B-1----:R1:W2:Y:S02]  /*8460*/  SYNCS.PHASECHK.TRANS64.TRYWAIT P0, [R0+URZ], R3 ;  /* 0x00000003000075a7 */ /* 0x0022a400080011ff */
[----:B--2---:R-:W-:Y:S05]  /*8470*/  @!P0 NANOSLEEP.SYNCS 0x989680 ;  /* 0x009896800000895d */ /* 0x004fea0003900000 */
[----:B------:R-:W2:Y:S02]  /*8480*/  @!P0 SYNCS.PHASECHK.TRANS64 P0, [R0+URZ], R3 ;  /* 0x00000003000085a7 */ /* 0x000ea400080010ff */
[----:B--2---:R-:W-:Y:S05]  /*8490*/  @!P0 BRA `(.L_x_180) ;  /* 0xfffffffc00f08947 */ /* 0x004fea000383ffff */
[----:B------:R-:W-:Y:S05]  /*84a0*/  BRA `(.L_x_181) ;  /* 0xffffffa800f87947 */ /* 0x000fea000383ffff */
.L_x_57:
[----:B----4-:R-:W-:-:S07]  /*84b0*/  MOV R0, UR5 ;  /* 0x0000000500007c02 */ /* 0x010fce0008000f00 */
.L_x_182:
[----:B-1----:R1:W2:Y:S02]  /*84c0*/  SYNCS.PHASECHK.TRANS64.TRYWAIT P0, [R0+URZ], R3 ;  /* 0x00000003000075a7 */ /* 0x0022a400080011ff */
[----:B--2---:R-:W-:Y:S05]  /*84d0*/  @!P0 NANOSLEEP.SYNCS 0x989680 ;  /* 0x009896800000895d */ /* 0x004fea0003900000 */
[----:B------:R-:W2:Y:S02]  /*84e0*/  @!P0 SYNCS.PHASECHK.TRANS64 P0, [R0+URZ], R3 ;  /* 0x00000003000085a7 */ /* 0x000ea400080010ff */
[----:B--2---:R-:W-:Y:S05]  /*84f0*/  @!P0 BRA `(.L_x_182) ;  /* 0xfffffffc00f08947 */ /* 0x004fea000383ffff */
[----:B------:R-:W-:Y:S05]  /*8500*/  BRA `(.L_x_183) ;  /* 0xffffffac00047947 */ /* 0x000fea000383ffff */
.L_x_58:
[----:B----4-:R-:W-:-:S07]  /*8510*/  MOV R0, UR5 ;  /* 0x0000000500007c02 */ /* 0x010fce0008000f00 */
.L_x_184:
[----:B-1----:R1:W2:Y:S02]  /*8520*/  SYNCS.PHASECHK.TRANS64.TRYWAIT P0, [R0+URZ], R3 ;  /* 0x00000003000075a7 */ /* 0x0022a400080011ff */
[----:B--2---:R-:W-:Y:S05]  /*8530*/  @!P0 NANOSLEEP.SYNCS 0x989680 ;  /* 0x009896800000895d */ /* 0x004fea0003900000 */
[----:B------:R-:W2:Y:S02]  /*8540*/  @!P0 SYNCS.PHASECHK.TRANS64 P0, [R0+URZ], R3 ;  /* 0x00000003000085a7 */ /* 0x000ea400080010ff */
[----:B--2---:R-:W-:Y:S05]  /*8550*/  @!P0 BRA `(.L_x_184) ;  /* 0xfffffffc00f08947 */ /* 0x004fea000383ffff */
[----:B------:R-:W-:Y:S05]  /*8560*/  BRA `(.L_x_185) ;  /* 0xffffffac00107947 */ /* 0x000fea000383ffff */
.L_x_59:
[----:B----4-:R-:W-:-:S07]  /*8570*/  MOV R0, UR5 ;  /* 0x0000000500007c02 */ /* 0x010fce0008000f00 */
.L_x_186:
[----:B-1----:R1:W2:Y:S02]  /*8580*/  SYNCS.PHASECHK.TRANS64.TRYWAIT P0, [R0+URZ], R3 ;  /* 0x00000003000075a7 */ /* 0x0022a400080011ff */
[----:B--2---:R-:W-:Y:S05]  /*8590*/  @!P0 NANOSLEEP.SYNCS 0x989680 ;  /* 0x009896800000895d */ /* 0x004fea0003900000 */
[----:B------:R-:W2:Y:S02]  /*85a0*/  @!P0 SYNCS.PHASECHK.TRANS64 P0, [R0+URZ], R3 ;  /* 0x00000003000085a7 */ /* 0x000ea400080010ff */
[----:B--2---:R-:W-:Y:S05]  /*85b0*/  @!P0 BRA `(.L_x_186) ;  /* 0xfffffffc00f08947 */ /* 0x004fea000383ffff */
[----:B------:R-:W-:Y:S05]  /*85c0*/  BRA `(.L_x_187) ;  /* 0xffffffac001c7947 */ /* 0x000fea000383ffff */
.L_x_60:
[----:B----4-:R-:W-:-:S07]  /*85d0*/  MOV R0, UR5 ;  /* 0x0000000500007c02 */ /* 0x010fce0008000f00 */
.L_x_188:
[----:B-1----:R1:W2:Y:S02]  /*85e0*/  SYNCS.PHASECHK.TRANS64.TRYWAIT P0, [R0+URZ], R3 ;  /* 0x00000003000075a7 */ /* 0x0022a400080011ff */
[----:B--2---:R-:W-:Y:S05]  /*85f0*/  @!P0 NANOSLEEP.SYNCS 0x989680 ;  /* 0x009896800000895d */ /* 0x004fea0003900000 */
[----:B------:R-:W2:Y:S02]  /*8600*/  @!P0 SYNCS.PHASECHK.TRANS64 P0, [R0+URZ], R3 ;  /* 0x00000003000085a7 */ /* 0x000ea400080010ff */
[----:B--2---:R-:W-:Y:S05]  /*8610*/  @!P0 BRA `(.L_x_188) ;  /* 0xfffffffc00f08947 */ /* 0x004fea000383ffff */
[----:B------:R-:W-:Y:S05]  /*8620*/  BRA `(.L_x_189) ;  /* 0xffffffac00287947 */ /* 0x000fea000383ffff */
.L_x_61:
[----:B----4-:R-:W-:-:S07]  /*8630*/  MOV R0, UR5 ;  /* 0x0000000500007c02 */ /* 0x010fce0008000f00 */
.L_x_190:
[----:B-1----:R1:W2:Y:S02]  /*8640*/  SYNCS.PHASECHK.TRANS64.TRYWAIT P0, [R0+URZ], R3 ;  /* 0x00000003000075a7 */ /* 0x0022a400080011ff */
[----:B--2---:R-:W-:Y:S05]  /*8650*/  @!P0 NANOSLEEP.SYNCS 0x989680 ;  /* 0x009896800000895d */ /* 0x004fea0003900000 */
[----:B------:R-:W2:Y:S02]  /*8660*/  @!P0 SYNCS.PHASECHK.TRANS64 P0, [R0+URZ], R3 ;  /* 0x00000003000085a7 */ /* 0x000ea400080010ff */
[----:B--2---:R-:W-:Y:S05]  /*8670*/  @!P0 BRA `(.L_x_190) ;  /* 0xfffffffc00f08947 */ /* 0x004fea000383ffff */
[----:B------:R-:W-:Y:S05]  /*8680*/  BRA `(.L_x_191) ;  /* 0xffffffac00347947 */ /* 0x000fea000383ffff */
.L_x_64:
[----:B-1----:R1:W2:Y:S02]  /*8690*/  SYNCS.PHASECHK.TRANS64.TRYWAIT P0, [R0+URZ+0x240], R4 ;  /* 0x00024004000075a7 */ /* 0x0022a400080011ff */
[----:B--2---:R-:W-:Y:S05]  /*86a0*/  @!P0 NANOSLEEP.SYNCS 0x989680 ;  /* 0x009896800000895d */ /* 0x004fea0003900000 */
[----:B------:R-:W2:Y:S02]  /*86b0*/  @!P0 SYNCS.PHASECHK.TRANS64 P0, [R0+URZ+0x240], R4 ;  /* 0x00024004000085a7 */ /* 0x000ea400080010ff */
[----:B--2---:R-:W-:Y:S05]  /*86c0*/  @!P0 BRA `(.L_x_64) ;  /* 0xfffffffc00f08947 */ /* 0x004fea000383ffff */
[----:B------:R-:W-:Y:S05]  /*86d0*/  BRA `(.L_x_192) ;  /* 0xffffffac00907947 */ /* 0x000fea000383ffff */
.L_x_65:
[----:B------:R-:W-:-:S07]  /*86e0*/  MOV R0, UR5 ;  /* 0x0000000500007c02 */ /* 0x000fce0008000f00 */
.L_x_193:
[----:B-1----:R1:W2:Y:S02]  /*86f0*/  SYNCS.PHASECHK.TRANS64.TRYWAIT P0, [R0+URZ+0x1f0], R5 ;  /* 0x0001f005000075a7 */ /* 0x0022a400080011ff */
[----:B--2---:R-:W-:Y:S05]  /*8700*/  @!P0 NANOSLEEP.SYNCS 0x989680 ;  /* 0x009896800000895d */ /* 0x004fea0003900000 */
[----:B------:R-:W2:Y:S02]  /*8710*/  @!P0 SYNCS.PHASECHK.TRANS64 P0, [R0+URZ+0x1f0], R5 ;  /* 0x0001f005000085a7 */ /* 0x000ea400080010ff */
[----:B--2---:R-:W-:Y:S05]  /*8720*/  @!P0 BRA `(.L_x_193) ;  /* 0xfffffffc00f08947 */ /* 0x004fea000383ffff */
[----:B------:R-:W-:Y:S05]  /*8730*/  BRA `(.L_x_194) ;  /* 0xffffffac00a07947 */ /* 0x000fea000383ffff */
.L_x_66:
[----:B-1----:R1:W2:Y:S02]  /*8740*/  SYNCS.PHASECHK.TRANS64.TRYWAIT P1, [R0+URZ+0x1e0], R4 ;  /* 0x0001e004000075a7 */ /* 0x0022a400080211ff */
[----:B--2---:R-:W-:Y:S05]  /*8750*/  @!P1 NANOSLEEP.SYNCS 0x989680 ;  /* 0x009896800000995d */ /* 0x004fea0003900000 */
[----:B------:R-:W2:Y:S02]  /*8760*/  @!P1 SYNCS.PHASECHK.TRANS64 P1, [R0+URZ+0x1e0], R4 ;  /* 0x0001e004000095a7 */ /* 0x000ea400080210ff */
[----:B--2---:R-:W-:Y:S05]  /*8770*/  @!P1 BRA `(.L_x_66) ;  /* 0xfffffffc00f09947 */ /* 0x004fea000383ffff */
[----:B------:R-:W-:Y:S05]  /*8780*/  BRA `(.L_x_195) ;  /* 0xffffffac00d07947 */ /* 0x000fea000383ffff */
.L_x_69:
[----:B------:R-:W-:-:S07]  /*8790*/  MOV R0, UR5 ;  /* 0x0000000500007c02 */ /* 0x000fce0008000f00 */
.L_x_196:
[----:B-1----:R1:W2:Y:S02]  /*87a0*/  SYNCS.PHASECHK.TRANS64.TRYWAIT P0, [R0+URZ+0x1f0], R2 ;  /* 0x0001f002000075a7 */ /* 0x0022a400080011ff */
[----:B--2---:R-:W-:Y:S05]  /*87b0*/  @!P0 NANOSLEEP.SYNCS 0x989680 ;  /* 0x009896800000895d */ /* 0x004fea0003900000 */
[----:B------:R-:W2:Y:S02]  /*87c0*/  @!P0 SYNCS.PHASECHK.TRANS64 P0, [R0+URZ+0x1f0], R2 ;  /* 0x0001f002000085a7 */ /* 0x000ea400080010ff */
[----:B--2---:R-:W-:Y:S05]  /*87d0*/  @!P0 BRA `(.L_x_196) ;  /* 0xfffffffc00f08947 */ /* 0x004fea000383ffff */
[----:B------:R-:W-:Y:S05]  /*87e0*/  BRA `(.L_x_68) ;  /* 0xffffffb000247947 */ /* 0x000fea000383ffff */
.L_x_76:
[----:B-1----:R1:W2:Y:S02]  /*87f0*/  SYNCS.PHASECHK.TRANS64.TRYWAIT P1, [R0+URZ+0x1e0], R2 ;  /* 0x0001e002000075a7 */ /* 0x0022a400080211ff */
[----:B--2---:R-:W-:Y:S05]  /*8800*/  @!P1 NANOSLEEP.SYNCS 0x989680 ;  /* 0x009896800000995d */ /* 0x004fea0003900000 */
[----:B------:R-:W2:Y:S02]  /*8810*/  @!P1 SYNCS.PHASECHK.TRANS64 P1, [R0+URZ+0x1e0], R2 ;  /* 0x0001e002000095a7 */ /* 0x000ea400080210ff */
[----:B--2---:R-:W-:Y:S05]  /*8820*/  @!P1 BRA `(.L_x_76) ;  /* 0xfffffffc00f09947 */ /* 0x004fea000383ffff */
[----:B------:R-:W-:Y:S05]  /*8830*/  BRA `(.L_x_197) ;  /* 0xffffffb400847947 */ /* 0x000fea000383ffff */
.L_x_77:
[----:B------:R-:W-:-:S07]  /*8840*/  MOV R2, UR8 ;  /* 0x0000000800027c02 */ /* 0x000fce0008000f00 */
.L_x_198:
[----:B-1----:R1:W2:Y:S02]  /*8850*/  SYNCS.PHASECHK.TRANS64.TRYWAIT P0, [R2+URZ+0x220], R0 ;  /* 0x00022000020075a7 */ /* 0x0022a400080011ff */
[----:B--2---:R-:W-:Y:S05]  /*8860*/  @!P0 NANOSLEEP.SYNCS 0x989680 ;  /* 0x009896800000895d */ /* 0x004fea0003900000 */
[----:B------:R-:W2:Y:S02]  /*8870*/  @!P0 SYNCS.PHASECHK.TRANS64 P0, [R2+URZ+0x220], R0 ;  /* 0x00022000020085a7 */ /* 0x000ea400080010ff */
[----:B--2---:R-:W-:Y:S05]  /*8880*/  @!P0 BRA `(.L_x_198) ;  /* 0xfffffffc00f08947 */ /* 0x004fea000383ffff */
[----:B------:R-:W-:Y:S05]  /*8890*/  BRA `(.L_x_199) ;  /* 0xffffffb400d47947 */ /* 0x000fea000383ffff */
.L_x_80:
[----:B------:R-:W-:Y:S07]  /*88a0*/  MOV R0, UR7 ;  /* 0x0000000700007c02 */ /* 0x000fee0008000f00 */
.L_x_200:
[----:B-1----:R1:W2:Y:S02]  /*88b0*/  SYNCS.PHASECHK.TRANS64.TRYWAIT P0, [R0+URZ], R2 ;  /* 0x00000002000075a7 */ /* 0x0022a400080011ff */
[----:B--2---:R-:W-:Y:S05]  /*88c0*/  @!P0 NANOSLEEP.SYNCS 0x989680 ;  /* 0x009896800000895d */ /* 0x004fea0003900000 */
[----:B------:R-:W2:Y:S02]  /*88d0*/  @!P0 SYNCS.PHASECHK.TRANS64 P0, [R0+URZ], R2 ;  /* 0x00000002000085a7 */ /* 0x000ea400080010ff */
[----:B--2---:R-:W-:Y:S05]  /*88e0*/  @!P0 BRA `(.L_x_200) ;  /* 0xfffffffc00f08947 */ /* 0x004fea000383ffff */
[----:B------:R-:W-:Y:S05]  /*88f0*/  BRA `(.L_x_79) ;  /* 0xffffffb400f07947 */ /* 0x000fea000383ffff */
.L_x_83:
[----:B------:R-:W-:-:S07]  /*8900*/  MOV R0, UR5 ;  /* 0x0000000500007c02 */ /* 0x000fce0008000f00 */
.L_x_201:
[----:B--2---:R2:W3:Y:S02]  /*8910*/  SYNCS.PHASECHK.TRANS64.TRYWAIT P0, [R0+URZ], R2 ;  /* 0x00000002000075a7 */ /* 0x0044e400080011ff */
[----:B---3--:R-:W-:Y:S05]  /*8920*/  @!P0 NANOSLEEP.SYNCS 0x989680 ;  /* 0x009896800000895d */ /* 0x008fea0003900000 */
[----:B------:R-:W3:Y:S02]  /*8930*/  @!P0 SYNCS.PHASECHK.TRANS64 P0, [R0+URZ], R2 ;  /* 0x00000002000085a7 */ /* 0x000ee400080010ff */
[----:B---3--:R-:W-:Y:S05]  /*8940*/  @!P0 BRA `(.L_x_201) ;  /* 0xfffffffc00f08947 */ /* 0x008fea000383ffff */
[----:B------:R-:W-:Y:S05]  /*8950*/  BRA `(.L_x_202) ;  /* 0xffffffb800a47947 */ /* 0x000fea000383ffff */
.L_x_84:
[----:B------:R-:W-:-:S07]  /*8960*/  MOV R0, UR5 ;  /* 0x0000000500007c02 */ /* 0x000fce0008000f00 */
.L_x_203:
[----:B-1----:R1:W2:Y:S02]  /*8970*/  SYNCS.PHASECHK.TRANS64.TRYWAIT P0, [R0+URZ], R3 ;  /* 0x00000003000075a7 */ /* 0x0022a400080011ff */
[----:B--2---:R-:W-:Y:S05]  /*8980*/  @!P0 NANOSLEEP.SYNCS 0x989680 ;  /* 0x009896800000895d */ /* 0x004fea0003900000 */
[----:B------:R-:W2:Y:S02]  /*8990*/  @!P0 SYNCS.PHASECHK.TRANS64 P0, [R0+URZ], R3 ;  /* 0x00000003000085a7 */ /* 0x000ea400080010ff */
[----:B--2---:R-:W-:Y:S05]  /*89a0*/  @!P0 BRA `(.L_x_203) ;  /* 0xfffffffc00f08947 */ /* 0x004fea000383ffff */
[----:B------:R-:W-:Y:S05]  /*89b0*/  BRA `(.L_x_204) ;  /* 0xffffffb800b07947 */ /* 0x000fea000383ffff */
.L_x_85:
[----:B------:R-:W-:-:S07]  /*89c0*/  MOV R0, UR5 ;  /* 0x0000000500007c02 */ /* 0x000fce0008000f00 */
.L_x_205:
[----:B-1----:R1:W2:Y:S02]  /*89d0*/  SYNCS.PHASECHK.TRANS64.TRYWAIT P0, [R0+URZ], R3 ;  /* 0x00000003000075a7 */ /* 0x0022a400080011ff */
[----:B--2---:R-:W-:Y:S05]  /*89e0*/  @!P0 NANOSLEEP.SYNCS 0x989680 ;  /* 0x009896800000895d */ /* 0x004fea0003900000 */
[----:B------:R-:W2:Y:S02]  /*89f0*/  @!P0 SYNCS.PHASECHK.TRANS64 P0, [R0+URZ], R3 ;  /* 0x00000003000085a7 */ /* 0x000ea400080010ff */
[----:B--2---:R-:W-:Y:S05]  /*8a00*/  @!P0 BRA `(.L_x_205) ;  /* 0xfffffffc00f08947 */ /* 0x004fea000383ffff */
[----:B------:R-:W-:Y:S05]  /*8a10*/  BRA `(.L_x_206) ;  /* 0xffffffb800bc7947 */ /* 0x000fea000383ffff */
.L_x_86:
[----:B-1----:R-:W-:-:S07]  /*8a20*/  MOV R0, UR7 ;  /* 0x0000000700007c02 */ /* 0x002fce0008000f00 */
.L_x_207:
[----:B-1----:R1:W2:Y:S02]  /*8a30*/  SYNCS.PHASECHK.TRANS64.TRYWAIT P0, [R0+URZ], R2 ;  /* 0x00000002000075a7 */ /* 0x0022a400080011ff */
[----:B--2---:R-:W-:Y:S05]  /*8a40*/  @!P0 NANOSLEEP.SYNCS 0x989680 ;  /* 0x009896800000895d */ /* 0x004fea0003900000 */
[----:B------:R-:W2:Y:S02]  /*8a50*/  @!P0 SYNCS.PHASECHK.TRANS64 P0, [R0+URZ], R2 ;  /* 0x00000002000085a7 */ /* 0x000ea400080010ff */
[----:B--2---:R-:W-:Y:S05]  /*8a60*/  @!P0 BRA `(.L_x_207) ;  /* 0xfffffffc00f08947 */ /* 0x004fea000383ffff */
[----:B------:R-:W-:Y:S05]  /*8a70*/  BRA `(.L_x_208) ;  /* 0xffffffb800c87947 */ /* 0x000fea000383ffff */
.L_x_91:
[----:B--2---:R2:W3:Y:S02]  /*8a80*/  SYNCS.PHASECHK.TRANS64.TRYWAIT P0, [R0+URZ+0x1e0], R2 ;  /* 0x0001e002000075a7 */ /* 0x0044e400080011ff */
[----:B---3--:R-:W-:Y:S05]  /*8a90*/  @!P0 NANOSLEEP.SYNCS 0x989680 ;  /* 0x009896800000895d */ /* 0x008fea0003900000 */
[----:B------:R-:W3:Y:S02]  /*8aa0*/  @!P0 SYNCS.PHASECHK.TRANS64 P0, [R0+URZ+0x1e0], R2 ;  /* 0x0001e002000085a7 */ /* 0x000ee400080010ff */
[----:B---3--:R-:W-:Y:S05]  /*8ab0*/  @!P0 BRA `(.L_x_91) ;  /* 0xfffffffc00f08947 */ /* 0x008fea000383ffff */
[----:B------:R-:W-:Y:S05]  /*8ac0*/  BRA `(.L_x_209) ;  /* 0xffffffbc00c07947 */ /* 0x000fea000383ffff */
.L_x_94:
[----:B------:R-:W-:Y:S07]  /*8ad0*/  MOV R0, UR7 ;  /* 0x0000000700007c02 */ /* 0x000fee0008000f00 */
.L_x_210:
[----:B--2---:R2:W3:Y:S02]  /*8ae0*/  SYNCS.PHASECHK.TRANS64.TRYWAIT P0, [R0+URZ+0x1d8], R2 ;  /* 0x0001d802000075a7 */ /* 0x0044e400080011ff */
[----:B---3--:R-:W-:Y:S05]  /*8af0*/  @!P0 NANOSLEEP.SYNCS 0x989680 ;  /* 0x009896800000895d */ /* 0x008fea0003900000 */
[----:B------:R-:W3:Y:S02]  /*8b00*/  @!P0 SYNCS.PHASECHK.TRANS64 P0, [R0+URZ+0x1d8], R2 ;  /* 0x0001d802000085a7 */ /* 0x000ee400080010ff */
[----:B---3--:R-:W-:Y:S05]  /*8b10*/  @!P0 BRA `(.L_x_210) ;  /* 0xfffffffc00f08947 */ /* 0x008fea000383ffff */
[----:B------:R-:W-:Y:S05]  /*8b20*/  BRA `(.L_x_93) ;  /* 0xffffffc000a07947 */ /* 0x000fea000383ffff */
.L_x_97:
[----:B------:R-:W-:Y:S07]  /*8b30*/  MOV R0, UR15 ;  /* 0x0000000f00007c02 */ /* 0x000fee0008000f00 */
.L_x_211:
[----:B-1----:R1:W2:Y:S02]  /*8b40*/  SYNCS.PHASECHK.TRANS64.TRYWAIT P0, [R0+URZ+0x1b8], R9 ;  /* 0x0001b809000075a7 */ /* 0x0022a400080011ff */
[----:B--2---:R-:W-:Y:S05]  /*8b50*/  @!P0 NANOSLEEP.SYNCS 0x989680 ;  /* 0x009896800000895d */ /* 0x004fea0003900000 */
[----:B------:R-:W2:Y:S02]  /*8b60*/  @!P0 SYNCS.PHASECHK.TRANS64 P0, [R0+URZ+0x1b8], R9 ;  /* 0x0001b809000085a7 */ /* 0x000ea400080010ff */
[----:B--2---:R-:W-:Y:S05]  /*8b70*/  @!P0 BRA `(.L_x_211) ;  /* 0xfffffffc00f08947 */ /* 0x004fea000383ffff */
[----:B------:R-:W-:Y:S05]  /*8b80*/  BRA `(.L_x_212) ;  /* 0xffffffc400187947 */ /* 0x000fea000383ffff */
.L_x_98:
[----:B------:R-:W-:Y:S07]  /*8b90*/  MOV R0, UR13 ;  /* 0x0000000d00007c02 */ /* 0x000fee0008000f00 */
.L_x_213:
[----:B-1----:R1:W2:Y:S02]  /*8ba0*/  SYNCS.PHASECHK.TRANS64.TRYWAIT P0, [R0+URZ+0x1b8], R20 ;  /* 0x0001b814000075a7 */ /* 0x0022a400080011ff */
[----:B--2---:R-:W-:Y:S05]  /*8bb0*/  @!P0 NANOSLEEP.SYNCS 0x989680 ;  /* 0x009896800000895d */ /* 0x004fea0003900000 */
[----:B------:R-:W2:Y:S02]  /*8bc0*/  @!P0 SYNCS.PHASECHK.TRANS64 P0, [R0+URZ+0x1b8], R20 ;  /* 0x0001b814000085a7 */ /* 0x000ea400080010ff */
[----:B--2---:R-:W-:Y:S05]  /*8bd0*/  @!P0 BRA `(.L_x_213) ;  /* 0xfffffffc00f08947 */ /* 0x004fea000383ffff */
[----:B------:R-:W-:Y:S05]  /*8be0*/  BRA `(.L_x_214) ;  /* 0xffffffc400b87947 */ /* 0x000fea000383ffff */
.L_x_100:
[----:B------:R-:W-:-:S07]  /*8bf0*/  MOV R0, UR4 ;  /* 0x0000000400007c02 */ /* 0x000fce0008000f00 */
.L_x_215:
[----:B-1----:R1:W3:Y:S02]  /*8c00*/  SYNCS.PHASECHK.TRANS64.TRYWAIT P0, [R0+URZ], R2 ;  /* 0x00000002000075a7 */ /* 0x0022e400080011ff */
[----:B---3--:R-:W-:Y:S05]  /*8c10*/  @!P0 NANOSLEEP.SYNCS 0x989680 ;  /* 0x009896800000895d */ /* 0x008fea0003900000 */
[----:B------:R-:W3:Y:S02]  /*8c20*/  @!P0 SYNCS.PHASECHK.TRANS64 P0, [R0+URZ], R2 ;  /* 0x00000002000085a7 */ /* 0x000ee400080010ff */
[----:B---3--:R-:W-:Y:S05]  /*8c30*/  @!P0 BRA `(.L_x_215) ;  /* 0xfffffffc00f08947 */ /* 0x008fea000383ffff */
[----:B------:R-:W-:Y:S05]  /*8c40*/  BRA `(.L_x_216) ;  /* 0xffffffc800447947 */ /* 0x000fea000383ffff */
.L_x_101:
[----:B------:R-:W-:-:S07]  /*8c50*/  MOV R0, UR4 ;  /* 0x0000000400007c02 */ /* 0x000fce0008000f00 */
.L_x_217:
[----:B-1----:R1:W3:Y:S02]  /*8c60*/  SYNCS.PHASECHK.TRANS64.TRYWAIT P0, [R0+URZ], R2 ;  /* 0x00000002000075a7 */ /* 0x0022e400080011ff */
[----:B---3--:R-:W-:Y:S05]  /*8c70*/  @!P0 NANOSLEEP.SYNCS 0x989680 ;  /* 0x009896800000895d */ /* 0x008fea0003900000 */
[----:B------:R-:W3:Y:S02]  /*8c80*/  @!P0 SYNCS.PHASECHK.TRANS64 P0, [R0+URZ], R2 ;  /* 0x00000002000085a7 */ /* 0x000ee400080010ff */
[----:B---3--:R-:W-:Y:S05]  /*8c90*/  @!P0 BRA `(.L_x_217) ;  /* 0xfffffffc00f08947 */ /* 0x008fea000383ffff */
[----:B------:R-:W-:Y:S05]  /*8ca0*/  BRA `(.L_x_218) ;  /* 0xffffffc800507947 */ /* 0x000fea000383ffff */
.L_x_103:
[----:B--2---:R2:W4:Y:S02]  /*8cb0*/  SYNCS.PHASECHK.TRANS64.TRYWAIT P0, [R0+URZ+0x1e0], R2 ;  /* 0x0001e002000075a7 */ /* 0x00452400080011ff */
[----:B----4-:R-:W-:Y:S05]  /*8cc0*/  @!P0 NANOSLEEP.SYNCS 0x989680 ;  /* 0x009896800000895d */ /* 0x010fea0003900000 */
[----:B------:R-:W4:Y:S02]  /*8cd0*/  @!P0 SYNCS.PHASECHK.TRANS64 P0, [R0+URZ+0x1e0], R2 ;  /* 0x0001e002000085a7 */ /* 0x000f2400080010ff */
[----:B----4-:R-:W-:Y:S05]  /*8ce0*/  @!P0 BRA `(.L_x_103) ;  /* 0xfffffffc00f08947 */ /* 0x010fea000383ffff */
[----:B------:R-:W-:Y:S05]  /*8cf0*/  BRA `(.L_x_219) ;  /* 0xffffffcc00407947 */ /* 0x000fea000383ffff */
.L_x_113:
[----:B-1----:R1:W3:Y:S02]  /*8d00*/  SYNCS.PHASECHK.TRANS64.TRYWAIT P1, [R2+URZ+0x1a0], R4 ;  /* 0x0001a004020075a7 */ /* 0x0022e400080211ff */
[----:B---3--:R-:W-:Y:S05]  /*8d10*/  @!P1 NANOSLEEP.SYNCS 0x989680 ;  /* 0x009896800000995d */ /* 0x008fea0003900000 */
[----:B------:R-:W3:Y:S02]  /*8d20*/  @!P1 SYNCS.PHASECHK.TRANS64 P1, [R2+URZ+0x1a0], R4 ;  /* 0x0001a004020095a7 */ /* 0x000ee400080210ff */
[----:B---3--:R-:W-:Y:S05]  /*8d30*/  @!P1 BRA `(.L_x_113) ;  /* 0xfffffffc00f09947 */ /* 0x008fea000383ffff */
[----:B------:R-:W-:Y:S05]  /*8d40*/  BRA `(.L_x_112) ;  /* 0xffffffd800407947 */ /* 0x000fea000383ffff */
.L_x_115:
[----:B-1----:R1:W2:Y:S02]  /*8d50*/  SYNCS.PHASECHK.TRANS64.TRYWAIT P0, [R44+URZ+0x200], R3 ;  /* 0x000200032c0075a7 */ /* 0x0022a400080011ff */
[----:B--2---:R-:W-:Y:S05]  /*8d60*/  @!P0 NANOSLEEP.SYNCS 0x989680 ;  /* 0x009896800000895d */ /* 0x004fea0003900000 */
[----:B------:R-:W2:Y:S02]  /*8d70*/  @!P0 SYNCS.PHASECHK.TRANS64 P0, [R44+URZ+0x200], R3 ;  /* 0x000200032c0085a7 */ /* 0x000ea400080010ff */
[----:B--2---:R-:W-:Y:S05]  /*8d80*/  @!P0 BRA `(.L_x_115) ;  /* 0xfffffffc00f08947 */ /* 0x004fea000383ffff */
[----:B------:R-:W-:Y:S05]  /*8d90*/  BRA `(.L_x_114) ;  /* 0xffffffd800907947 */ /* 0x000fea000383ffff */
.L_x_126:
[----:B-1----:R1:W2:Y:S02]  /*8da0*/  SYNCS.PHASECHK.TRANS64.TRYWAIT P0, [R2+URZ+0x1a0], R45 ;  /* 0x0001a02d020075a7 */ /* 0x0022a400080011ff */
[----:B--2---:R-:W-:Y:S05]  /*8db0*/  @!P0 NANOSLEEP.SYNCS 0x989680 ;  /* 0x009896800000895d */ /* 0x004fea0003900000 */
[----:B------:R-:W2:Y:S02]  /*8dc0*/  @!P0 SYNCS.PHASECHK.TRANS64 P0, [R2+URZ+0x1a0], R45 ;  /* 0x0001a02d020085a7 */ /* 0x000ea400080010ff */
[----:B--2---:R-:W-:Y:S05]  /*8dd0*/  @!P0 BRA `(.L_x_126) ;  /* 0xfffffffc00f08947 */ /* 0x004fea000383ffff */
[----:B------:R-:W-:Y:S05]  /*8de0*/  BRA `(.L_x_125) ;  /* 0xffffffe000a07947 */ /* 0x000fea000383ffff */
        .weak           $__internal_0_$__cuda_sm10x_tcgen05_guardrail_trap_col_being_dealloced_not_returned_by_alloc
        .type           $__internal_0_$__cuda_sm10x_tcgen05_guardrail_trap_col_being_dealloced_not_returned_by_alloc,@function
        .size           $__internal_0_$__cuda_sm10x_tcgen05_guardrail_trap_col_being_dealloced_not_returned_by_alloc,($__internal_1_$__cuda_sm10x_tcgen05_guardrail_trap_phase_invalid_during_alloc - $__internal_0_$__cuda_sm10x_tcgen05_guardrail_trap_col_being_dealloced_not_returned_by_alloc)
$__internal_0_$__cuda_sm10x_tcgen05_guardrail_trap_col_being_dealloced_not_returned_by_alloc:
[----:B------:R-:W-:Y:S05]  /*8df0*/  BPT.TRAP 0x1 ;  /* 0x000000040000795c */ /* 0x000fea0000300000 */
[----:B------:R-:W-:-:S04]  /*8e00*/  HFMA2 R3, -RZ, RZ, 0, 0 ;  /* 0x00000000ff037431 */ /* 0x000fc800000001ff */
[----:B------:R-:W-:Y:S05]  /*8e10*/  RET.REL.NODEC R2 `(_ZN7cutlass13device_kernelINS_4gemm6kernel13GemmUniversalIN4cute5tupleIJiiiiEEENS1_10collective13CollectiveMmaINS1_35MainloopSm100TmaUmmaWarpSpecializedILi26ELi2ELi4ENS5_IJNS4_1CILi1EEESB_SB_EEEEENS5_IJNSA_ILi64EEESE_NSA_ILi32EEEEEENS_6half_tENS5_IJlSB_lEEESH_SI_NS4_8TiledMMAINS4_8MMA_AtomIJNS4_20SM100_MMA_F16BF16_SSISH_SH_fLi64ELi64ELNS4_4UMMA5MajorE0ELSN_0ELNSM_7ScaleInE0ELSO_0EEEEEENS4_6LayoutISC_NS5_IJNSA_ILi0EEESS_SS_EEEEENS5_IJNS4_10UnderscoreESV_SV_EEEEENS4_13SM90_TMA_LOADENS4_14ComposedLayoutINS4_7SwizzleILi2ELi4ELi3EEENS4_18smem_ptr_flag_bitsILi16EEENSR_INS5_IJNSA_ILi8EEESF_EEENS5_IJSF_SB_EEEEEEEvNS4_8identityESY_S18_vS19_EENS_8epilogue10collective18CollectiveEpilogueINS1B_23Sm100TmaWarpSpecializedILi3ELi2ELi16ELb1ELb0EEEJSG_NS5_IJNSR_ISE_SB_EENSR_ISF_SB_EEEEESH_SI_SH_SI_NS1B_6fusion15FusionCallbacksIS1F_NS1J_17LinearCombinationISH_fSH_fLNS_15FloatRoundStyleE2EEESG_S1I_JEEENS4_5SM1004TMEM4LOAD26SM100_TMEM_LOAD_16dp256b4xESY_S18_NS4_17SM75_U32x4_LDSM_NENS4_14SM90_TMA_STOREES18_NS4_17SM90_U32x4_STSM_NENS4_39AutoVectorizingCopyWithAssumedAlignmentILi128EEEEEEvvEEEEvNT_6ParamsE) ;  /* 0xffffff7002787950 */ /* 0x000fea0003c3ffff */
        .weak           $__internal_1_$__cuda_sm10x_tcgen05_guardrail_trap_phase_invalid_during_alloc
        .type           $__internal_1_$__cuda_sm10x_tcgen05_guardrail_trap_phase_invalid_during_alloc,@function
        .size           $__internal_1_$__cuda_sm10x_tcgen05_guardrail_trap_phase_invalid_during_alloc,($__internal_2_$__cuda_sm10x_tcgen05_guardrail_trap_unallocated_columns_being_dealloced - $__internal_1_$__cuda_sm10x_tcgen05_guardrail_trap_phase_invalid_during_alloc)
$__internal_1_$__cuda_sm10x_tcgen05_guardrail_trap_phase_invalid_during_alloc:
[----:B------:R-:W-:Y:S05]  /*8e20*/  BPT.TRAP 0x1 ;  /* 0x000000040000795c */ /* 0x000fea0000300000 */
[----:B------:R-:W-:-:S04]  /*8e30*/  MOV R3, 0x0 ;  /* 0x0000000000037802 */ /* 0x000fc80000000f00 */
[----:B------:R-:W-:Y:S05]  /*8e40*/  RET.REL.NODEC R2 `(_ZN7cutlass13device_kernelINS_4gemm6kernel13GemmUniversalIN4cute5tupleIJiiiiEEENS1_10collective13CollectiveMmaINS1_35MainloopSm100TmaUmmaWarpSpecializedILi26ELi2ELi4ENS5_IJNS4_1CILi1EEESB_SB_EEEEENS5_IJNSA_ILi64EEESE_NSA_ILi32EEEEEENS_6half_tENS5_IJlSB_lEEESH_SI_NS4_8TiledMMAINS4_8MMA_AtomIJNS4_20SM100_MMA_F16BF16_SSISH_SH_fLi64ELi64ELNS4_4UMMA5MajorE0ELSN_0ELNSM_7ScaleInE0ELSO_0EEEEEENS4_6LayoutISC_NS5_IJNSA_ILi0EEESS_SS_EEEEENS5_IJNS4_10UnderscoreESV_SV_EEEEENS4_13SM90_TMA_LOADENS4_14ComposedLayoutINS4_7SwizzleILi2ELi4ELi3EEENS4_18smem_ptr_flag_bitsILi16EEENSR_INS5_IJNSA_ILi8EEESF_EEENS5_IJSF_SB_EEEEEEEvNS4_8identityESY_S18_vS19_EENS_8epilogue10collective18CollectiveEpilogueINS1B_23Sm100TmaWarpSpecializedILi3ELi2ELi16ELb1ELb0EEEJSG_NS5_IJNSR_ISE_SB_EENSR_ISF_SB_EEEEESH_SI_SH_SI_NS1B_6fusion15FusionCallbacksIS1F_NS1J_17LinearCombinationISH_fSH_fLNS_15FloatRoundStyleE2EEESG_S1I_JEEENS4_5SM1004TMEM4LOAD26SM100_TMEM_LOAD_16dp256b4xESY_S18_NS4_17SM75_U32x4_LDSM_NENS4_14SM90_TMA_STOREES18_NS4_17SM90_U32x4_STSM_NENS4_39AutoVectorizingCopyWithAssumedAlignmentILi128EEEEEEvvEEEEvNT_6ParamsE) ;  /* 0xffffff70026c7950 */ /* 0x000fea0003c3ffff */
        .weak           $__internal_2_$__cuda_sm10x_tcgen05_guardrail_trap_unallocated_columns_being_dealloced
        .type           $__internal_2_$__cuda_sm10x_tcgen05_guardrail_trap_unallocated_columns_being_dealloced,@function
        .size           $__internal_2_$__cuda_sm10x_tcgen05_guardrail_trap_unallocated_columns_being_dealloced,(.L_x_221 - $__internal_2_$__cuda_sm10x_tcgen05_guardrail_trap_unallocated_columns_being_dealloced)
$__internal_2_$__cuda_sm10x_tcgen05_guardrail_trap_unallocated_columns_being_dealloced:
[----:B------:R-:W-:Y:S05]  /*8e50*/  BPT.TRAP 0x1 ;  /* 0x000000040000795c */ /* 0x000fea0000300000 */
[----:B------:R-:W-:-:S04]  /*8e60*/  HFMA2 R3, -RZ, RZ, 0, 0 ;  /* 0x00000000ff037431 */ /* 0x000fc800000001ff */
[----:B------:R-:W-:Y:S05]  /*8e70*/  RET.REL.NODEC R2 `(_ZN7cutlass13device_kernelINS_4gemm6kernel13GemmUniversalIN4cute5tupleIJiiiiEEENS1_10collective13CollectiveMmaINS1_35MainloopSm100TmaUmmaWarpSpecializedILi26ELi2ELi4ENS5_IJNS4_1CILi1EEESB_SB_EEEEENS5_IJNSA_ILi64EEESE_NSA_ILi32EEEEEENS_6half_tENS5_IJlSB_lEEESH_SI_NS4_8TiledMMAINS4_8MMA_AtomIJNS4_20SM100_MMA_F16BF16_SSISH_SH_fLi64ELi64ELNS4_4UMMA5MajorE0ELSN_0ELNSM_7ScaleInE0ELSO_0EEEEEENS4_6LayoutISC_NS5_IJNSA_ILi0EEESS_SS_EEEEENS5_IJNS4_10UnderscoreESV_SV_EEEEENS4_13SM90_TMA_LOADENS4_14ComposedLayoutINS4_7SwizzleILi2ELi4ELi3EEENS4_18smem_ptr_flag_bitsILi16EEENSR_INS5_IJNSA_ILi8EEESF_EEENS5_IJSF_SB_EEEEEEEvNS4_8identityESY_S18_vS19_EENS_8epilogue10collective18CollectiveEpilogueINS1B_23Sm100TmaWarpSpecializedILi3ELi2ELi16ELb1ELb0EEEJSG_NS5_IJNSR_ISE_SB_EENSR_ISF_SB_EEEEESH_SI_SH_SI_NS1B_6fusion15FusionCallbacksIS1F_NS1J_17LinearCombinationISH_fSH_fLNS_15FloatRoundStyleE2EEESG_S1I_JEEENS4_5SM1004TMEM4LOAD26SM100_TMEM_LOAD_16dp256b4xESY_S18_NS4_17SM75_U32x4_LDSM_NENS4_14SM90_TMA_STOREES18_NS4_17SM90_U32x4_STSM_NENS4_39AutoVectorizingCopyWithAssumedAlignmentILi128EEEEEEvvEEEEvNT_6ParamsE) ;  /* 0xffffff7002607950 */ /* 0x000fea0003c3ffff */
.L_x_220:
[----:B------:R-:W-:-:S00]  /*8e80*/  BRA `(.L_x_220) ;  /* 0xfffffffc00fc7947 */ /* 0x000fc0000383ffff */
[----:B------:R-:W-:-:S00]  /*8e90*/  NOP ;  /* 0x0000000000007918 */ /* 0x000fc00000000000 */
        /* <DEDUP_REMOVED lines=14> */
.L_x_221:


//--------------------- .nv.global.init           --------------------------
	.section	.nv.global.init,"aw",@progbits
.nv.global.init:
	.type		$str$27,@object
	.size		$str$27,($str$28 - $str$27)
$str$27:
        /*0000*/ 	.byte	0x28, 0x61, 0x64, 0x64, 0x72, 0x65, 0x73, 0x73, 0x20, 0x26, 0x20, 0x6d, 0x61, 0x73, 0x6b, 0x29
        /*0010*/ 	.byte	0x20, 0x3d, 0x3d, 0x20, 0x30, 0x00
	.type		$str$28,@object
	.size		$str$28,($str$26 - $str$28)
$str$28:
        /*0016*/ 	.byte	0x2f, 0x74, 0x6d, 0x70, 0x2f, 0x63, 0x75, 0x74, 0x6c, 0x61, 0x73, 0x73, 0x5f, 0x73, 0x77, 0x65
        /*0026*/ 	.byte	0x65, 0x70, 0x5f, 0x73, 0x72, 0x63, 0x2f, 0x69, 0x6e, 0x63, 0x6c, 0x75, 0x64, 0x65, 0x2f, 0x63
        /*0036*/ 	.byte	0x75, 0x74, 0x65, 0x2f, 0x70, 0x6f, 0x69, 0x6e, 0x74, 0x65, 0x72, 0x5f, 0x66, 0x6c, 0x61, 0x67
        /*0046*/ 	.byte	0x67, 0x65, 0x64, 0x2e, 0x68, 0x70, 0x70, 0x00
	.type		$str$26,@object
	.size		$str$26,($str$25 - $str$26)
$str$26:
        /*004e*/ 	.byte	0x2f, 0x74, 0x6d, 0x70, 0x2f, 0x63, 0x75, 0x74, 0x6c, 0x61, 0x73, 0x73, 0x5f, 0x73, 0x77, 0x65
        /*005e*/ 	.byte	0x65, 0x70, 0x5f, 0x73, 0x72, 0x63, 0x2f, 0x69, 0x6e, 0x63, 0x6c, 0x75, 0x64, 0x65, 0x2f, 0x63
        /*006e*/ 	.byte	0x75, 0x74, 0x65, 0x2f, 0x61, 0x74, 0x6f, 0x6d, 0x2f, 0x63, 0x6f, 0x70, 0x79, 0x5f, 0x74, 0x72
        /*007e*/ 	.byte	0x61, 0x69, 0x74, 0x73, 0x5f, 0x73, 0x6d, 0x31, 0x30, 0x30, 0x2e, 0x68, 0x70, 0x70, 0x00
	.type		$str$25,@object
	.size		$str$25,(__unnamed_1 - $str$25)
$str$25:
        /*008d*/ 	.byte	0x28, 0x28, 0x75, 0x69, 0x6e, 0x74, 0x33, 0x32, 0x5f, 0x74, 0x28, 0x74, 0x68, 0x72, 0x65, 0x61
        /*009d*/ 	.byte	0x64, 0x49, 0x64, 0x78, 0x2e, 0x78, 0x29, 0x20, 0x2f, 0x20, 0x33, 0x32, 0x29, 0x20, 0x25, 0x20
        /*00ad*/ 	.byte	0x34, 0x29, 0x20, 0x3d, 0x3d, 0x20, 0x28, 0x28, 0x28, 0x74, 0x6d, 0x65, 0x6d, 0x5f, 0x61, 0x64
        /*00bd*/ 	.byte	0x64, 0x72, 0x20, 0x3e, 0x3e, 0x20, 0x31, 0x36, 0x29, 0x20, 0x2f, 0x20, 0x33, 0x32, 0x29, 0x20
        /*00cd*/ 	.byte	0x25, 0x20, 0x34, 0x29, 0x00
	.type		__unnamed_1,@object
	.size		__unnamed_1,(__unnamed_2 - __unnamed_1)
__unnamed_1:
        /*00d2*/ 	.byte	0x61, 0x75, 0x74, 0x6f, 0x20, 0x63, 0x75, 0x74, 0x65, 0x3a, 0x3a, 0x61, 0x73, 0x5f, 0x70, 0x6f
        /* <DEDUP_REMOVED lines=24> */
        /*0262*/ 	.byte	0x3e, 0x3e, 0x3e, 0x5d, 0x00
	.type		__unnamed_2,@object
	.size		__unnamed_2,(.L_2 - __unnamed_2)
__unnamed_2:
        /* <DEDUP_REMOVED lines=46> */
.L_2:


//--------------------- .nv.shared._ZN7cutlass13device_kernelINS_4gemm6kernel13GemmUniversalIN4cute5tupleIJiiiiEEENS1_10collective13CollectiveMmaINS1_35MainloopSm100TmaUmmaWarpSpecializedILi26ELi2ELi4ENS5_IJNS4_1CILi1EEESB_SB_EEEEENS5_IJNSA_ILi64EEESE_NSA_ILi32EEEEEENS_6half_tENS5_IJlSB_lEEESH_SI_NS4_8TiledMMAINS4_8MMA_AtomIJNS4_20SM100_MMA_F16BF16_SSISH_SH_fLi64ELi64ELNS4_4UMMA5MajorE0ELSN_0ELNSM_7ScaleInE0ELSO_0EEEEEENS4_6LayoutISC_NS5_IJNSA_ILi0EEESS_SS_EEEEENS5_IJNS4_10UnderscoreESV_SV_EEEEENS4_13SM90_TMA_LOADENS4_14ComposedLayoutINS4_7SwizzleILi2ELi4ELi3EEENS4_18smem_ptr_flag_bitsILi16EEENSR_INS5_IJNSA_ILi8EEESF_EEENS5_IJSF_SB_EEEEEEEvNS4_8identityESY_S18_vS19_EENS_8epilogue10collective18CollectiveEpilogueINS1B_23Sm100TmaWarpSpecializedILi3ELi2ELi16ELb1ELb0EEEJSG_NS5_IJNSR_ISE_SB_EENSR_ISF_SB_EEEEESH_SI_SH_SI_NS1B_6fusion15FusionCallbacksIS1F_NS1J_17LinearCombinationISH_fSH_fLNS_15FloatRoundStyleE2EEESG_S1I_JEEENS4_5SM1004TMEM4LOAD26SM100_TMEM_LOAD_16dp256b4xESY_S18_NS4_17SM75_U32x4_LDSM_NENS4_14SM90_TMA_STOREES18_NS4_17SM90_U32x4_STSM_NENS4_39AutoVectorizingCopyWithAssumedAlignmentILi128EEEEEEvvEEEEvNT_6ParamsE --------------------------
	.section	.nv.shared._ZN7cutlass13device_kernelINS_4gemm6kernel13GemmUniversalIN4cute5tupleIJiiiiEEENS1_10collective13CollectiveMmaINS1_35MainloopSm100TmaUmmaWarpSpecializedILi26ELi2ELi4ENS5_IJNS4_1CILi1EEESB_SB_EEEEENS5_IJNSA_ILi64EEESE_NSA_ILi32EEEEEENS_6half_tENS5_IJlSB_lEEESH_SI_NS4_8TiledMMAINS4_8MMA_AtomIJNS4_20SM100_MMA_F16BF16_SSISH_SH_fLi64ELi64ELNS4_4UMMA5MajorE0ELSN_0ELNSM_7ScaleInE0ELSO_0EEEEEENS4_6LayoutISC_NS5_IJNSA_ILi0EEESS_SS_EEEEENS5_IJNS4_10UnderscoreESV_SV_EEEEENS4_13SM90_TMA_LOADENS4_14ComposedLayoutINS4_7SwizzleILi2ELi4ELi3EEENS4_18smem_ptr_flag_bitsILi16EEENSR_INS5_IJNSA_ILi8EEESF_EEENS5_IJSF_SB_EEEEEEEvNS4_8identityESY_S18_vS19_EENS_8epilogue10collective18CollectiveEpilogueINS1B_23Sm100TmaWarpSpecializedILi3ELi2ELi16ELb1ELb0EEEJSG_NS5_IJNSR_ISE_SB_EENSR_ISF_SB_EEEEESH_SI_SH_SI_NS1B_6fusion15FusionCallbacksIS1F_NS1J_17LinearCombinationISH_fSH_fLNS_15FloatRoundStyleE2EEESG_S1I_JEEENS4_5SM1004TMEM4LOAD26SM100_TMEM_LOAD_16dp256b4xESY_S18_NS4_17SM75_U32x4_LDSM_NENS4_14SM90_TMA_STOREES18_NS4_17SM90_U32x4_STSM_NENS4_39AutoVectorizingCopyWithAssumedAlignmentILi128EEEEEEvvEEEEvNT_6ParamsE,"aw",@nobits
	.sectionflags	@""
	.align	16
	.zero		1024


//--------------------- .nv.shared.reserved.0     --------------------------
	.section	.nv.shared.reserved.0,"aw",@nobits
	.weak		__nv_reservedSMEM_offset_0_alias
	.size		__nv_reservedSMEM_offset_0_alias, 0, 64
	.other		__nv_reservedSMEM_offset_0_alias,@"STO_CUDA_RESERVED_SHARED STV_DEFAULT"
__nv_reservedSMEM_offset_0_alias:
	.zero		0
.nv.shared.reserved.0:
	.zero		64
	.weak		__nv_reservedSMEM_tcgen05_partition
	.type		__nv_reservedSMEM_tcgen05_partition,@object
	.size		__nv_reservedSMEM_tcgen05_partition,(.L_0 - __nv_reservedSMEM_tcgen05_partition)
__nv_reservedSMEM_tcgen05_partition:
	.zero		32
.L_0:


//--------------------- .nv.global                --------------------------
	.section	.nv.global,"aw",@nobits
.nv.global:
	.type		_ZN40_INTERNAL_49113de9_4_k_cu_2e24acab_305944cute1_E,@object
	.size		_ZN40_INTERNAL_49113de9_4_k_cu_2e24acab_305944cute1_E,(_ZN40_INTERNAL_49113de9_4_k_cu_2e24acab_305944cuda3std3__45__cpo6cbeginE - _ZN40_INTERNAL_49113de9_4_k_cu_2e24acab_305944cute1_E)
_ZN40_INTERNAL_49113de9_4_k_cu_2e24acab_305944cute1_E:
	.zero		1
	.type		_ZN40_INTERNAL_49113de9_4_k_cu_2e24acab_305944cuda3std3__45__cpo6cbeginE,@object
	.size		_ZN40_INTERNAL_49113de9_4_k_cu_2e24acab_305944cuda3std3__45__cpo6cbeginE,(_ZN40_INTERNAL_49113de9_4_k_cu_2e24acab_305944cuda3std3__48in_placeE - _ZN40_INTERNAL_49113de9_4_k_cu_2e24acab_305944cuda3std3__45__cpo6cbeginE)
_ZN40_INTERNAL_49113de9_4_k_cu_2e24acab_305944cuda3std3__45__cpo6cbeginE:
	.zero		1
	.type		_ZN40_INTERNAL_49113de9_4_k_cu_2e24acab_305944cuda3std3__48in_placeE,@object
	.size		_ZN40_INTERNAL_49113de9_4_k_cu_2e24acab_305944cuda3std3__48in_placeE,(_ZN40_INTERNAL_49113de9_4_k_cu_2e24acab_305944cuda3std6ranges3__45__cpo9iter_moveE - _ZN40_INTERNAL_49113de9_4_k_cu_2e24acab_305944cuda3std3__48in_placeE)
_ZN40_INTERNAL_49113de9_4_k_cu_2e24acab_305944cuda3std3__48in_placeE:
	.zero		1
	.type		_ZN40_INTERNAL_49113de9_4_k_cu_2e24acab_305944cuda3std6ranges3__45__cpo9iter_moveE,@object
	.size		_ZN40_INTERNAL_49113de9_4_k_cu_2e24acab_305944cuda3std6ranges3__45__cpo9iter_moveE,(_ZN40_INTERNAL_49113de9_4_k_cu_2e24acab_305944cuda3std3__45__cpo5beginE - _ZN40_INTERNAL_49113de9_4_k_cu_2e24acab_305944cuda3std6ranges3__45__cpo9iter_moveE)
_ZN40_INTERNAL_49113de9_4_k_cu_2e24acab_305944cuda3std6ranges3__45__cpo9iter_moveE:
	.zero		1
	.type		_ZN40_INTERNAL_49113de9_4_k_cu_2e24acab_305944cuda3std3__45__cpo5beginE,@object
	.size		_ZN40_INTERNAL_49113de9_4_k_cu_2e24acab_305944cuda3std3__45__cpo5beginE,(_ZN40_INTERNAL_49113de9_4_k_cu_2e24acab_305944cuda3std3__442_GLOBAL__N__49113de9_4_k_cu_2e24acab_305946ignoreE - _ZN40_INTERNAL_49113de9_4_k_cu_2e24acab_305944cuda3std3__45__cpo5beginE)
_ZN40_INTERNAL_49113de9_4_k_cu_2e24acab_305944cuda3std3__45__cpo5beginE:
	.zero		1
	.type		_ZN40_INTERNAL_49113de9_4_k_cu_2e24acab_305944cuda3std3__442_GLOBAL__N__49113de9_4_k_cu_2e24acab_305946ignoreE,@object
	.size		_ZN40_INTERNAL_49113de9_4_k_cu_2e24acab_305944cuda3std3__442_GLOBAL__N__49113de9_4_k_cu_2e24acab_305946ignoreE,(_ZN40_INTERNAL_49113de9_4_k_cu_2e24acab_305944cute7productE - _ZN40_INTERNAL_49113de9_4_k_cu_2e24acab_305944cuda3std3__442_GLOBAL__N__49113de9_4_k_cu_2e24acab_305946ignoreE)
_ZN40_INTERNAL_49113de9_4_k_cu_2e24acab_305944cuda3std3__442_GLOBAL__N__49113de9_4_k_cu_2e24acab_305946ignoreE:
	.zero		1
	.type		_ZN40_INTERNAL_49113de9_4_k_cu_2e24acab_305944cute7productE,@object
	.size		_ZN40_INTERNAL_49113de9_4_k_cu_2e24acab_305944cute7productE,(_ZN40_INTERNAL_49113de9_4_k_cu_2e24acab_305944cuda3std3__45__cpo3endE - _ZN40_INTERNAL_49113de9_4_k_cu_2e24acab_305944cute7productE)
_ZN40_INTERNAL_49113de9_4_k_cu_2e24acab_305944cute7productE:
	.zero		1
	.type		_ZN40_INTERNAL_49113de9_4_k_cu_2e24acab_305944cuda3std3__45__cpo3endE,@object
	.size		_ZN40_INTERNAL_49113de9_4_k_cu_2e24acab_305944cuda3std3__45__cpo3endE,(_ZN40_INTERNAL_49113de9_4_k_cu_2e24acab_305944cuda3std3__419piecewise_constructE - _ZN40_INTERNAL_49113de9_4_k_cu_2e24acab_305944cuda3std3__45__cpo3endE)
_ZN40_INTERNAL_49113de9_4_k_cu_2e24acab_305944cuda3std3__45__cpo3endE:
	.zero		1
	.type		_ZN40_INTERNAL_49113de9_4_k_cu_2e24acab_305944cuda3std3__419piecewise_constructE,@object
	.size		_ZN40_INTERNAL_49113de9_4_k_cu_2e24acab_305944cuda3std3__419piecewise_constructE,(_ZN40_INTERNAL_49113de9_4_k_cu_2e24acab_305944cuda3std3__45__cpo4cendE - _ZN40_INTERNAL_49113de9_4_k_cu_2e24acab_305944cuda3std3__419piecewise_constructE)
_ZN40_INTERNAL_49113de9_4_k_cu_2e24acab_305944cuda3std3__419piecewise_constructE:
	.zero		1
	.type		_ZN40_INTERNAL_49113de9_4_k_cu_2e24acab_305944cuda3std3__45__cpo4cendE,@object
	.size		_ZN40_INTERNAL_49113de9_4_k_cu_2e24acab_305944cuda3std3__45__cpo4cendE,(_ZN40_INTERNAL_49113de9_4_k_cu_2e24acab_305944cuda3std6ranges3__45__cpo4swapE - _ZN40_INTERNAL_49113de9_4_k_cu_2e24acab_305944cuda3std3__45__cpo4cendE)
_ZN40_INTERNAL_49113de9_4_k_cu_2e24acab_305944cuda3std3__45__cpo4cendE:
	.zero		1
	.type		_ZN40_INTERNAL_49113de9_4_k_cu_2e24acab_305944cuda3std6ranges3__45__cpo4swapE,@object
	.size		_ZN40_INTERNAL_49113de9_4_k_cu_2e24acab_305944cuda3std6ranges3__45__cpo4swapE,(.L_10 - _ZN40_INTERNAL_49113de9_4_k_cu_2e24acab_305944cuda3std6ranges3__45__cpo4swapE)
_ZN40_INTERNAL_49113de9_4_k_cu_2e24acab_305944cuda3std6ranges3__45__cpo4swapE:
	.zero		1
.L_10:


//--------------------- .nv.constant0._ZN7cutlass13device_kernelINS_4gemm6kernel13GemmUniversalIN4cute5tupleIJiiiiEEENS1_10collective13CollectiveMmaINS1_35MainloopSm100TmaUmmaWarpSpecializedILi26ELi2ELi4ENS5_IJNS4_1CILi1EEESB_SB_EEEEENS5_IJNSA_ILi64EEESE_NSA_ILi32EEEEEENS_6half_tENS5_IJlSB_lEEESH_SI_NS4_8TiledMMAINS4_8MMA_AtomIJNS4_20SM100_MMA_F16BF16_SSISH_SH_fLi64ELi64ELNS4_4UMMA5MajorE0ELSN_0ELNSM_7ScaleInE0ELSO_0EEEEEENS4_6LayoutISC_NS5_IJNSA_ILi0EEESS_SS_EEEEENS5_IJNS4_10UnderscoreESV_SV_EEEEENS4_13SM90_TMA_LOADENS4_14ComposedLayoutINS4_7SwizzleILi2ELi4ELi3EEENS4_18smem_ptr_flag_bitsILi16EEENSR_INS5_IJNSA_ILi8EEESF_EEENS5_IJSF_SB_EEEEEEEvNS4_8identityESY_S18_vS19_EENS_8epilogue10collective18CollectiveEpilogueINS1B_23Sm100TmaWarpSpecializedILi3ELi2ELi16ELb1ELb0EEEJSG_NS5_IJNSR_ISE_SB_EENSR_ISF_SB_EEEEESH_SI_SH_SI_NS1B_6fusion15FusionCallbacksIS1F_NS1J_17LinearCombinationISH_fSH_fLNS_15FloatRoundStyleE2EEESG_S1I_JEEENS4_5SM1004TMEM4LOAD26SM100_TMEM_LOAD_16dp256b4xESY_S18_NS4_17SM75_U32x4_LDSM_NENS4_14SM90_TMA_STOREES18_NS4_17SM90_U32x4_STSM_NENS4_39AutoVectorizingCopyWithAssumedAlignmentILi128EEEEEEvvEEEEvNT_6ParamsE --------------------------
	.section	.nv.constant0._ZN7cutlass13device_kernelINS_4gemm6kernel13GemmUniversalIN4cute5tupleIJiiiiEEENS1_10collective13CollectiveMmaINS1_35MainloopSm100TmaUmmaWarpSpecializedILi26ELi2ELi4ENS5_IJNS4_1CILi1EEESB_SB_EEEEENS5_IJNSA_ILi64EEESE_NSA_ILi32EEEEEENS_6half_tENS5_IJlSB_lEEESH_SI_NS4_8TiledMMAINS4_8MMA_AtomIJNS4_20SM100_MMA_F16BF16_SSISH_SH_fLi64ELi64ELNS4_4UMMA5MajorE0ELSN_0ELNSM_7ScaleInE0ELSO_0EEEEEENS4_6LayoutISC_NS5_IJNSA_ILi0EEESS_SS_EEEEENS5_IJNS4_10UnderscoreESV_SV_EEEEENS4_13SM90_TMA_LOADENS4_14ComposedLayoutINS4_7SwizzleILi2ELi4ELi3EEENS4_18smem_ptr_flag_bitsILi16EEENSR_INS5_IJNSA_ILi8EEESF_EEENS5_IJSF_SB_EEEEEEEvNS4_8identityESY_S18_vS19_EENS_8epilogue10collective18CollectiveEpilogueINS1B_23Sm100TmaWarpSpecializedILi3ELi2ELi16ELb1ELb0EEEJSG_NS5_IJNSR_ISE_SB_EENSR_ISF_SB_EEEEESH_SI_SH_SI_NS1B_6fusion15FusionCallbacksIS1F_NS1J_17LinearCombinationISH_fSH_fLNS_15FloatRoundStyleE2EEESG_S1I_JEEENS4_5SM1004TMEM4LOAD26SM100_TMEM_LOAD_16dp256b4xESY_S18_NS4_17SM75_U32x4_LDSM_NENS4_14SM90_TMA_STOREES18_NS4_17SM90_U32x4_STSM_NENS4_39AutoVectorizingCopyWithAssumedAlignmentILi128EEEEEEvvEEEEvNT_6ParamsE,"a",@progbits
	.sectionflags	@""
	.align	4
.nv.constant0._ZN7cutlass13device_kernelINS_4gemm6kernel13GemmUniversalIN4cute5tupleIJiiiiEEENS1_10collective13CollectiveMmaINS1_35MainloopSm100TmaUmmaWarpSpecializedILi26ELi2ELi4ENS5_IJNS4_1CILi1EEESB_SB_EEEEENS5_IJNSA_ILi64EEESE_NSA_ILi32EEEEEENS_6half_tENS5_IJlSB_lEEESH_SI_NS4_8TiledMMAINS4_8MMA_AtomIJNS4_20SM100_MMA_F16BF16_SSISH_SH_fLi64ELi64ELNS4_4UMMA5MajorE0ELSN_0ELNSM_7ScaleInE0ELSO_0EEEEEENS4_6LayoutISC_NS5_IJNSA_ILi0EEESS_SS_EEEEENS5_IJNS4_10UnderscoreESV_SV_EEEEENS4_13SM90_TMA_LOADENS4_14ComposedLayoutINS4_7SwizzleILi2ELi4ELi3EEENS4_18smem_ptr_flag_bitsILi16EEENSR_INS5_IJNSA_ILi8EEESF_EEENS5_IJSF_SB_EEEEEEEvNS4_8identityESY_S18_vS19_EENS_8epilogue10collective18CollectiveEpilogueINS1B_23Sm100TmaWarpSpecializedILi3ELi2ELi16ELb1ELb0EEEJSG_NS5_IJNSR_ISE_SB_EENSR_ISF_SB_EEEEESH_SI_SH_SI_NS1B_6fusion15FusionCallbacksIS1F_NS1J_17LinearCombinationISH_fSH_fLNS_15FloatRoundStyleE2EEESG_S1I_JEEENS4_5SM1004TMEM4LOAD26SM100_TMEM_LOAD_16dp256b4xESY_S18_NS4_17SM75_U32x4_LDSM_NENS4_14SM90_TMA_STOREES18_NS4_17SM90_U32x4_STSM_NENS4_39AutoVectorizingCopyWithAssumedAlignmentILi128EEEEEEvvEEEEvNT_6ParamsE:
	.zero		2944


//--------------------- SYMBOLS --------------------------

	.type		.nv.reservedSmem.offset0,@object
	.size		.nv.reservedSmem.offset0,0x4
	.type		.nv.reservedSmem.cap,@object
	.size		.nv.reservedSmem.cap,0x4
	.type		__assertfail,@function
